# CuTe-DSL kernel — source=cudnn_frontend_dsl family=nsa_select
# config = {"dtype": "BFloat16", "head_dim": 64, "block_size": 32}


// ===== COMPILED SASS (sm_100a) =====

	.target	sm_100a

	.elftype	@"ET_EXEC"


//--------------------- .note.nv.tkinfo           --------------------------
	.section	.note.nv.tkinfo,"",@"SHT_NOTE"
	.sectionflags	@"SHF_NOTE_NV_TKINFO"
	.tkinfo
        /*0018*/ 	.word	0x00000081
        /*0030*/ 	.string	""
        /*0030*/ 	.string	"ptxas"
        /*0030*/ 	.string	"Cuda compilation tools, release 12.9, V12.9.83"
        /*0030*/ 	.string	"Build system must define TOOLS_VERSION_EXTENDED"
        /*0030*/ 	.string	"-O 3 -arch sm_100a "



//--------------------- .note.nv.cuver            --------------------------
	.section	.note.nv.cuver,"",@"SHT_NOTE"
	.sectionflags	@"SHF_NOTE_NV_CUVER"
        /*0018*/ 	.short	0x0001
        /*001a*/ 	.short	0x0064
        /*001c*/ 	.short	0x0001
        /*001e*/ 	.short	0x0000
        /*0020*/ 	.short	0x0001
        /*0022*/ 	.short	0x0000


//--------------------- .nv.info                  --------------------------
	.section	.nv.info,"",@"SHT_CUDA_INFO"
	.align	4


	//----- nvinfo : EIATTR_REGCOUNT
	.align		4
        /*0000*/ 	.byte	0x04, 0x2f
        /*0002*/ 	.short	(.L_1 - .L_0)
	.align		4
.L_0:
        /*0004*/ 	.word	index@(kernel_cutlass_kernel_cudnnnative_sparse_attentionselectionNSA_select_attn_fwd_hmmaHopperSelectAttentionFwd_object_at__CopyAtom_ThrID10_TVLayoutSrc112801_TVLayoutDst112801_Valuetypebf16_t_0)
        /*0008*/ 	.word	0x00000060


	//----- nvinfo : EIATTR_FRAME_SIZE
	.align		4
.L_1:
        /*000c*/ 	.byte	0x04, 0x11
        /*000e*/ 	.short	(.L_3 - .L_2)
	.align		4
.L_2:
        /*0010*/ 	.word	index@(kernel_cutlass_kernel_cudnnnative_sparse_attentionselectionNSA_select_attn_fwd_hmmaHopperSelectAttentionFwd_object_at__CopyAtom_ThrID10_TVLayoutSrc112801_TVLayoutDst112801_Valuetypebf16_t_0)
        /*0014*/ 	.word	0x00000000


	//----- nvinfo : EIATTR_MIN_STACK_SIZE
	.align		4
.L_3:
        /*0018*/ 	.byte	0x04, 0x12
        /*001a*/ 	.short	(.L_5 - .L_4)
	.align		4
.L_4:
        /*001c*/ 	.word	index@(kernel_cutlass_kernel_cudnnnative_sparse_attentionselectionNSA_select_attn_fwd_hmmaHopperSelectAttentionFwd_object_at__CopyAtom_ThrID10_TVLayoutSrc112801_TVLayoutDst112801_Valuetypebf16_t_0)
        /*0020*/ 	.word	0x00000000
.L_5:


//--------------------- .nv.info.kernel_cutlass_kernel_cudnnnative_sparse_attentionselectionNSA_select_attn_fwd_hmmaHopperSelectAttentionFwd_object_at__CopyAtom_ThrID10_TVLayoutSrc112801_TVLayoutDst112801_Valuetypebf16_t_0 --------------------------
	.section	.nv.info.kernel_cutlass_kernel_cudnnnative_sparse_attentionselectionNSA_select_attn_fwd_hmmaHopperSelectAttentionFwd_object_at__CopyAtom_ThrID10_TVLayoutSrc112801_TVLayoutDst112801_Valuetypebf16_t_0,"",@"SHT_CUDA_INFO"
	.sectionflags	@""
	.align	4


	//----- nvinfo : EIATTR_CUDA_API_VERSION
	.align		4
        /*0000*/ 	.byte	0x04, 0x37
        /*0002*/ 	.short	(.L_7 - .L_6)
.L_6:
        /*0004*/ 	.word	0x00000081


	//----- nvinfo : EIATTR_KPARAM_INFO
	.align		4
.L_7:
        /*0008*/ 	.byte	0x04, 0x17
        /*000a*/ 	.short	(.L_9 - .L_8)
.L_8:
        /*000c*/ 	.word	0x00000000
        /*0010*/ 	.short	0x0009
        /*0012*/ 	.short	0x0228
        /*0014*/ 	.byte	0x00, 0xf0, 0x11, 0x00


	//----- nvinfo : EIATTR_KPARAM_INFO
	.align		4
.L_9:
        /*0018*/ 	.byte	0x04, 0x17
        /*001a*/ 	.short	(.L_11 - .L_10)
.L_10:
        /*001c*/ 	.word	0x00000000
        /*0020*/ 	.short	0x0008
        /*0022*/ 	.short	0x0220
        /*0024*/ 	.byte	0x00, 0xf0, 0x21, 0x00


	//----- nvinfo : EIATTR_KPARAM_INFO
	.align		4
.L_11:
        /*0028*/ 	.byte	0x04, 0x17
        /*002a*/ 	.short	(.L_13 - .L_12)
.L_12:
        /*002c*/ 	.word	0x00000000
        /*0030*/ 	.short	0x0007
        /*0032*/ 	.short	0x0218
        /*0034*/ 	.byte	0x00, 0xf0, 0x21, 0x00


	//----- nvinfo : EIATTR_KPARAM_INFO
	.align		4
.L_13:
        /*0038*/ 	.byte	0x04, 0x17
        /*003a*/ 	.short	(.L_15 - .L_14)
.L_14:
        /*003c*/ 	.word	0x00000000
        /*0040*/ 	.short	0x0006
        /*0042*/ 	.short	0x0210
        /*0044*/ 	.byte	0x00, 0xf0, 0x21, 0x00


	//----- nvinfo : EIATTR_KPARAM_INFO
	.align		4
.L_15:
        /*0048*/ 	.byte	0x04, 0x17
        /*004a*/ 	.short	(.L_17 - .L_16)
.L_16:
        /*004c*/ 	.word	0x00000000
        /*0050*/ 	.short	0x0005
        /*0052*/ 	.short	0x0208
        /*0054*/ 	.byte	0x00, 0xf0, 0x21, 0x00


	//----- nvinfo : EIATTR_KPARAM_INFO
	.align		4
.L_17:
        /*0058*/ 	.byte	0x04, 0x17
        /*005a*/ 	.short	(.L_19 - .L_18)
.L_18:
        /*005c*/ 	.word	0x00000000
        /*0060*/ 	.short	0x0004
        /*0062*/ 	.short	0x0200
        /*0064*/ 	.byte	0x00, 0xf0, 0x21, 0x00


	//----- nvinfo : EIATTR_KPARAM_INFO
	.align		4
.L_19:
        /*0068*/ 	.byte	0x04, 0x17
        /*006a*/ 	.short	(.L_21 - .L_20)
.L_20:
        /*006c*/ 	.word	0x00000000
        /*0070*/ 	.short	0x0003
        /*0072*/ 	.short	0x0180
        /*0074*/ 	.byte	0x00, 0xf0, 0x01, 0x02


	//----- nvinfo : EIATTR_KPARAM_INFO
	.align		4
.L_21:
        /*0078*/ 	.byte	0x04, 0x17
        /*007a*/ 	.short	(.L_23 - .L_22)
.L_22:
        /*007c*/ 	.word	0x00000000
        /*0080*/ 	.short	0x0002
        /*0082*/ 	.short	0x0100
        /*0084*/ 	.byte	0x00, 0xf0, 0x01, 0x02


	//----- nvinfo : EIATTR_KPARAM_INFO
	.align		4
.L_23:
        /*0088*/ 	.byte	0x04, 0x17
        /*008a*/ 	.short	(.L_25 - .L_24)
.L_24:
        /*008c*/ 	.word	0x00000000
        /*0090*/ 	.short	0x0001
        /*0092*/ 	.short	0x0080
        /*0094*/ 	.byte	0x00, 0xf0, 0x01, 0x02


	//----- nvinfo : EIATTR_KPARAM_INFO
	.align		4
.L_25:
        /*0098*/ 	.byte	0x04, 0x17
        /*009a*/ 	.short	(.L_27 - .L_26)
.L_26:
        /*009c*/ 	.word	0x00000000
        /*00a0*/ 	.short	0x0000
        /*00a2*/ 	.short	0x0000
        /*00a4*/ 	.byte	0x00, 0xf0, 0x01, 0x02


	//----- nvinfo : EIATTR_SPARSE_MMA_MASK
	.align		4
.L_27:
        /*00a8*/ 	.byte	0x03, 0x50
        /*00aa*/ 	.short	0x0000


	//----- nvinfo : EIATTR_MAXREG_COUNT
	.align		4
        /*00ac*/ 	.byte	0x03, 0x1b
        /*00ae*/ 	.short	0x00ff


	//----- nvinfo : EIATTR_NUM_BARRIERS
	.align		4
        /*00b0*/ 	.byte	0x02, 0x4c
        /*00b2*/ 	.byte	0x01
	.zero		1


	//----- nvinfo : EIATTR_INT_WARP_WIDE_INSTR_OFFSETS
	.align		4
        /*00b4*/ 	.byte	0x04, 0x31
        /*00b6*/ 	.short	(.L_29 - .L_28)


	//   ....[0]....
.L_28:
        /*00b8*/ 	.word	0x00000120


	//   ....[1]....
        /*00bc*/ 	.word	0x00000140


	//   ....[2]....
        /*00c0*/ 	.word	0x00000150


	//   ....[3]....
        /*00c4*/ 	.word	0x00000160


	//   ....[4]....
        /*00c8*/ 	.word	0x00000200


	//   ....[5]....
        /*00cc*/ 	.word	0x00000210


	//   ....[6]....
        /*00d0*/ 	.word	0x000002e0


	//   ....[7]....
        /*00d4*/ 	.word	0x00000670


	//   ....[8]....
        /*00d8*/ 	.word	0x00000680


	//   ....[9]....
        /*00dc*/ 	.word	0x00000770


	//   ....[10]....
        /*00e0*/ 	.word	0x00000780


	//   ....[11]....
        /*00e4*/ 	.word	0x00000850


	//   ....[12]....
        /*00e8*/ 	.word	0x00000860


	//   ....[13]....
        /*00ec*/ 	.word	0x00000930


	//   ....[14]....
        /*00f0*/ 	.word	0x00000940


	//   ....[15]....
        /*00f4*/ 	.word	0x00000a10


	//   ....[16]....
        /*00f8*/ 	.word	0x00000a20


	//   ....[17]....
        /*00fc*/ 	.word	0x00000af0


	//   ....[18]....
        /*0100*/ 	.word	0x00000b00


	//   ....[19]....
        /*0104*/ 	.word	0x00000bd0


	//   ....[20]....
        /*0108*/ 	.word	0x00000be0


	//   ....[21]....
        /*010c*/ 	.word	0x00000cb0


	//   ....[22]....
        /*0110*/ 	.word	0x00000cc0


	//   ....[23]....
        /*0114*/ 	.word	0x00000e30


	//   ....[24]....
        /*0118*/ 	.word	0x00000e40


	//   ....[25]....
        /*011c*/ 	.word	0x00001560


	//   ....[26]....
        /*0120*/ 	.word	0x00001570


	//   ....[27]....
        /*0124*/ 	.word	0x00001b20


	//   ....[28]....
        /*0128*/ 	.word	0x00001b30


	//----- nvinfo : EIATTR_COOP_GROUP_MASK_REGIDS
	.align		4
.L_29:
        /*012c*/ 	.byte	0x04, 0x29
        /*012e*/ 	.short	(.L_31 - .L_30)


	//   ....[0]....
.L_30:
        /*0130*/ 	.word	0x05000049


	//   ....[1]....
        /*0134*/ 	.word	0x05000048


	//   ....[2]....
        /*0138*/ 	.word	0x05000047


	//   ....[3]....
        /*013c*/ 	.word	0x05000048


	//   ....[4]....
        /*0140*/ 	.word	0x05000049


	//   ....[5]....
        /*0144*/ 	.word	0x05000049


	//   ....[6]....
        /*0148*/ 	.word	0x05000049


	//   ....[7]....
        /*014c*/ 	.word	0x05000049


	//----- nvinfo : EIATTR_COOP_GROUP_INSTR_OFFSETS
	.align		4
.L_31:
        /*0150*/ 	.byte	0x04, 0x28
        /*0152*/ 	.short	(.L_33 - .L_32)


	//   ....[0]....
.L_32:
        /*0154*/ 	.word	0x00001e30


	//   ....[1]....
        /*0158*/ 	.word	0x00001e60


	//   ....[2]....
        /*015c*/ 	.word	0x000020b0


	//   ....[3]....
        /*0160*/ 	.word	0x000020e0


	//   ....[4]....
        /*0164*/ 	.word	0x00003240


	//   ....[5]....
        /*0168*/ 	.word	0x000032d0


	//   ....[6]....
        /*016c*/ 	.word	0x00003540


	//   ....[7]....
        /*0170*/ 	.word	0x000035a0


	//----- nvinfo : EIATTR_VRC_CTA_INIT_COUNT
	.align		4
.L_33:
        /*0174*/ 	.byte	0x02, 0x4a
	.zero		1
	.zero		1


	//----- nvinfo : EIATTR_MBARRIER_INSTR_OFFSETS
	.align		4
        /*0178*/ 	.byte	0x04, 0x39
        /*017a*/ 	.short	(.L_35 - .L_34)


	//   ....[0]....
.L_34:
        /*017c*/ 	.word	0x000002c0
        /*0180*/ 	.word	0x000000ff
        /*0184*/ 	.word	0x00000000
        /*0188*/ 	.short	0x0100
        /*018a*/ 	.byte	0x08
	.zero		1


	//   ....[1]....
        /*018c*/ 	.word	0x000002f0
        /*0190*/ 	.word	0x000000ff
        /*0194*/ 	.word	0x00000008
        /*0198*/ 	.short	0x0100
        /*019a*/ 	.byte	0x08
	.zero		1


	//   ....[2]....
        /*019c*/ 	.word	0x00000320
        /*01a0*/ 	.word	0x000000ff
        /*01a4*/ 	.word	0x00000020
        /*01a8*/ 	.short	0x0100
        /*01aa*/ 	.byte	0x09
	.zero		1


	//   ....[3]....
        /*01ac*/ 	.word	0x00000330
        /*01b0*/ 	.word	0x000000ff
        /*01b4*/ 	.word	0x00000028
        /*01b8*/ 	.short	0x0100
        /*01ba*/ 	.byte	0x09
	.zero		1


	//   ....[4]....
        /*01bc*/ 	.word	0x00000360
        /*01c0*/ 	.word	0x000000ff
        /*01c4*/ 	.word	0x00000010
        /*01c8*/ 	.short	0x0100
        /*01ca*/ 	.byte	0x0a
	.zero		1


	//   ....[5]....
        /*01cc*/ 	.word	0x00000370
        /*01d0*/ 	.word	0x000000ff
        /*01d4*/ 	.word	0x00000018
        /*01d8*/ 	.short	0x0100
        /*01da*/ 	.byte	0x0a
	.zero		1


	//   ....[6]....
        /*01dc*/ 	.word	0x00000610
        /*01e0*/ 	.word	0x00000009
        /*01e4*/ 	.word	0x00000028
        /*01e8*/ 	.short	0x010a
        /*01ea*/ 	.byte	0xff
	.zero		1


	//   ....[7]....
        /*01ec*/ 	.word	0x00000d90
        /*01f0*/ 	.word	0x00000009
        /*01f4*/ 	.word	0x00000008
        /*01f8*/ 	.short	0x010a
        /*01fa*/ 	.byte	0xff
	.zero		1


	//   ....[8]....
        /*01fc*/ 	.word	0x00001030
        /*0200*/ 	.word	0x00000000
        /*0204*/ 	.word	0x00000020
        /*0208*/ 	.short	0x010a
        /*020a*/ 	.byte	0xff
	.zero		1


	//   ....[9]....
        /*020c*/ 	.word	0x00001060
        /*0210*/ 	.word	0x00000000
        /*0214*/ 	.word	0x00000020
        /*0218*/ 	.short	0x010a
        /*021a*/ 	.byte	0xff
	.zero		1


	//   ....[10]....
        /*021c*/ 	.word	0x00001210
        /*0220*/ 	.word	0x00000000
        /*0224*/ 	.word	0x00000000
        /*0228*/ 	.short	0x010a
        /*022a*/ 	.byte	0xff
	.zero		1


	//   ....[11]....
        /*022c*/ 	.word	0x00001420
        /*0230*/ 	.word	0x00000003
        /*0234*/ 	.word	0x00000000
        /*0238*/ 	.short	0x010a
        /*023a*/ 	.byte	0xff
	.zero		1


	//   ....[12]....
        /*023c*/ 	.word	0x000014c0
        /*0240*/ 	.word	0x00000017
        /*0244*/ 	.word	0x00000018
        /*0248*/ 	.short	0x010a
        /*024a*/ 	.byte	0xff
	.zero		1


	//   ....[13]....
        /*024c*/ 	.word	0x00001a30
        /*0250*/ 	.word	0x00000000
        /*0254*/ 	.word	0x00000008
        /*0258*/ 	.short	0x0101
        /*025a*/ 	.byte	0xff
	.zero		1


	//   ....[14]....
        /*025c*/ 	.word	0x00001a90
        /*0260*/ 	.word	0x00000000
        /*0264*/ 	.word	0x00000008
        /*0268*/ 	.short	0x010a
        /*026a*/ 	.byte	0xff
	.zero		1


	//   ....[15]....
        /*026c*/ 	.word	0x000022b0
        /*0270*/ 	.word	0x00000000
        /*0274*/ 	.word	0x00000010
        /*0278*/ 	.short	0x010a
        /*027a*/ 	.byte	0xff
	.zero		1


	//   ....[16]....
        /*027c*/ 	.word	0x000022d0
        /*0280*/ 	.word	0x00000000
        /*0284*/ 	.word	0x00000010
        /*0288*/ 	.short	0x010a
        /*028a*/ 	.byte	0xff
	.zero		1


	//   ....[17]....
        /*028c*/ 	.word	0x00002600
        /*0290*/ 	.word	0x00000000
        /*0294*/ 	.word	0x00000000
        /*0298*/ 	.short	0x010a
        /*029a*/ 	.byte	0xff
	.zero		1


	//   ....[18]....
        /*029c*/ 	.word	0x00002630
        /*02a0*/ 	.word	0x00000000
        /*02a4*/ 	.word	0x00000018
        /*02a8*/ 	.short	0x0101
        /*02aa*/ 	.byte	0xff
	.zero		1


	//   ....[19]....
        /*02ac*/ 	.word	0x00002fc0
        /*02b0*/ 	.word	0x00000009
        /*02b4*/ 	.word	0x00000028
        /*02b8*/ 	.short	0x010a
        /*02ba*/ 	.byte	0xff
	.zero		1


	//   ....[20]....
        /*02bc*/ 	.word	0x00003030
        /*02c0*/ 	.word	0x00000009
        /*02c4*/ 	.word	0x00000008
        /*02c8*/ 	.short	0x010a
        /*02ca*/ 	.byte	0xff
	.zero		1


	//   ....[21]....
        /*02cc*/ 	.word	0x00003080
        /*02d0*/ 	.word	0x00000000
        /*02d4*/ 	.word	0x00000020
        /*02d8*/ 	.short	0x010a
        /*02da*/ 	.byte	0xff
	.zero		1


	//   ....[22]....
        /*02dc*/ 	.word	0x000030e0
        /*02e0*/ 	.word	0x00000003
        /*02e4*/ 	.word	0x00000000
        /*02e8*/ 	.short	0x010a
        /*02ea*/ 	.byte	0xff
	.zero		1


	//   ....[23]....
        /*02ec*/ 	.word	0x00003140
        /*02f0*/ 	.word	0x00000017
        /*02f4*/ 	.word	0x00000018
        /*02f8*/ 	.short	0x010a
        /*02fa*/ 	.byte	0xff
	.zero		1


	//   ....[24]....
        /*02fc*/ 	.word	0x000031a0
        /*0300*/ 	.word	0x00000000
        /*0304*/ 	.word	0x00000008
        /*0308*/ 	.short	0x010a
        /*030a*/ 	.byte	0xff
	.zero		1


	//   ....[25]....
        /*030c*/ 	.word	0x000035e0
        /*0310*/ 	.word	0x00000000
        /*0314*/ 	.word	0x00000010
        /*0318*/ 	.short	0x010a
        /*031a*/ 	.byte	0xff
	.zero		1


	//----- nvinfo : EIATTR_NUM_MBARRIERS
	.align		4
.L_35:
        /*031c*/ 	.byte	0x03, 0x38
        /*031e*/ 	.short	0x0006


	//----- nvinfo : EIATTR_EXIT_INSTR_OFFSETS
	.align		4
        /*0320*/ 	.byte	0x04, 0x1c
        /*0322*/ 	.short	(.L_37 - .L_36)


	//   ....[0]....
.L_36:
        /*0324*/ 	.word	0x000004e0


	//   ....[1]....
        /*0328*/ 	.word	0x00002f90


	//----- nvinfo : EIATTR_REQNTID
	.align		4
.L_37:
        /*032c*/ 	.byte	0x04, 0x10
        /*032e*/ 	.short	(.L_39 - .L_38)
.L_38:
        /*0330*/ 	.word	0x00000020
        /*0334*/ 	.word	0x00000001
        /*0338*/ 	.word	0x00000001


	//----- nvinfo : EIATTR_CRS_STACK_SIZE
	.align		4
.L_39:
        /*033c*/ 	.byte	0x04, 0x1e
        /*033e*/ 	.short	(.L_41 - .L_40)
.L_40:
        /*0340*/ 	.word	0x00000000


	//----- nvinfo : EIATTR_CBANK_PARAM_SIZE
	.align		4
.L_41:
        /*0344*/ 	.byte	0x03, 0x19
        /*0346*/ 	.short	0x022c


	//----- nvinfo : EIATTR_PARAM_CBANK
	.align		4
        /*0348*/ 	.byte	0x04, 0x0a
        /*034a*/ 	.short	(.L_43 - .L_42)
	.align		4
.L_42:
        /*034c*/ 	.word	index@(.nv.constant0.kernel_cutlass_kernel_cudnnnative_sparse_attentionselectionNSA_select_attn_fwd_hmmaHopperSelectAttentionFwd_object_at__CopyAtom_ThrID10_TVLayoutSrc112801_TVLayoutDst112801_Valuetypebf16_t_0)
        /*0350*/ 	.short	0x0380
        /*0352*/ 	.short	0x022c


	//----- nvinfo : EIATTR_SW_WAR
	.align		4
.L_43:
        /*0354*/ 	.byte	0x04, 0x36
        /*0356*/ 	.short	(.L_45 - .L_44)
.L_44:
        /*0358*/ 	.word	0x00000008
.L_45:


//--------------------- .nv.compat                --------------------------
	.section	.nv.compat,"",@"SHT_CUDA_COMPAT_INFO"
	.align	4
        /*0000*/ 	.byte	0x02, 0x02, 0x02, 0x00, 0x02, 0x05, 0x05, 0x00, 0x02, 0x03, 0x01, 0x00, 0x02, 0x06, 0x01, 0x00


//--------------------- .nv.callgraph             --------------------------
	.section	.nv.callgraph,"",@"SHT_CUDA_CALLGRAPH"
	.align	4
	.sectionentsize	8
	.align		4
        /*0000*/ 	.word	0x00000000
	.align		4
        /*0004*/ 	.word	0xffffffff
	.align		4
        /*0008*/ 	.word	0x00000000
	.align		4
        /*000c*/ 	.word	0xfffffffe
	.align		4
        /*0010*/ 	.word	0x00000000
	.align		4
        /*0014*/ 	.word	0xfffffffd
	.align		4
        /*0018*/ 	.word	0x00000000
	.align		4
        /*001c*/ 	.word	0xfffffffc


//--------------------- .text.kernel_cutlass_kernel_cudnnnative_sparse_attentionselectionNSA_select_attn_fwd_hmmaHopperSelectAttentionFwd_object_at__CopyAtom_ThrID10_TVLayoutSrc112801_TVLayoutDst112801_Valuetypebf16_t_0 --------------------------
	.section	.text.kernel_cutlass_kernel_cudnnnative_sparse_attentionselectionNSA_select_attn_fwd_hmmaHopperSelectAttentionFwd_object_at__CopyAtom_ThrID10_TVLayoutSrc112801_TVLayoutDst112801_Valuetypebf16_t_0,"ax",@progbits
	.align	128
        .global         kernel_cutlass_kernel_cudnnnative_sparse_attentionselectionNSA_select_attn_fwd_hmmaHopperSelectAttentionFwd_object_at__CopyAtom_ThrID10_TVLayoutSrc112801_TVLayoutDst112801_Valuetypebf16_t_0
        .type           kernel_cutlass_kernel_cudnnnative_sparse_attentionselectionNSA_select_attn_fwd_hmmaHopperSelectAttentionFwd_object_at__CopyAtom_ThrID10_TVLayoutSrc112801_TVLayoutDst112801_Valuetypebf16_t_0,@function
        .size           kernel_cutlass_kernel_cudnnnative_sparse_attentionselectionNSA_select_attn_fwd_hmmaHopperSelectAttentionFwd_object_at__CopyAtom_ThrID10_TVLayoutSrc112801_TVLayoutDst112801_Valuetypebf16_t_0,(.L_x_62 - kernel_cutlass_kernel_cudnnnative_sparse_attentionselectionNSA_select_attn_fwd_hmmaHopperSelectAttentionFwd_object_at__CopyAtom_ThrID10_TVLayoutSrc112801_TVLayoutDst112801_Valuetypebf16_t_0)
        .other          kernel_cutlass_kernel_cudnnnative_sparse_attentionselectionNSA_select_attn_fwd_hmmaHopperSelectAttentionFwd_object_at__CopyAtom_ThrID10_TVLayoutSrc112801_TVLayoutDst112801_Valuetypebf16_t_0,@"STO_CUDA_ENTRY STV_DEFAULT"
kernel_cutlass_kernel_cudnnnative_sparse_attentionselectionNSA_select_attn_fwd_hmmaHopperSelectAttentionFwd_object_at__CopyAtom_ThrID10_TVLayoutSrc112801_TVLayoutDst112801_Valuetypebf16_t_0:
.text.kernel_cutlass_kernel_cudnnnative_sparse_attentionselectionNSA_select_attn_fwd_hmmaHopperSelectAttentionFwd_object_at__CopyAtom_ThrID10_TVLayoutSrc112801_TVLayoutDst112801_Valuetypebf16_t_0:
[----:B------:R-:W1:Y:S01]  /*0000*/  LDC R1, c[0x0][0x37c] ;  /* 0x0000df00ff017b82 */ /* 0x000e620000000800 */
[----:B------:R-:W2:Y:S07]  /*0010*/  S2R R3, SR_TID.X ;  /* 0x0000000000037919 */ /* 0x000eae0000002100 */
[----:B------:R-:W3:Y:S01]  /*0020*/  LDC.64 R4, c[0x0][0x590] ;  /* 0x00016400ff047b82 */ /* 0x000ee20000000a00 */
[----:B------:R-:W-:Y:S01]  /*0030*/  BSSY.RECONVERGENT B0, `(.L_x_0) ;  /* 0x000000e000007945 */ /* 0x000fe20003800200 */
[----:B------:R-:W4:Y:S01]  /*0040*/  S2R R7, SR_CTAID.Z ;  /* 0x0000000000077919 */ /* 0x000f220000002700 */
[----:B--2---:R-:W-:-:S04]  /*0050*/  SHF.R.U32.HI R88, RZ, 0x5, R3 ;  /* 0x00000005ff587819 */ /* 0x004fc80000011603 */
[----:B------:R-:W-:-:S13]  /*0060*/  ISETP.NE.AND P2, PT, R88, RZ, PT ;  /* 0x000000ff5800720c */ /* 0x000fda0003f45270 */
[----:B-1--4-:R-:W-:Y:S05]  /*0070*/  @P2 BRA `(.L_x_1) ;  /* 0x0000000000242947 */ /* 0x012fea0003800000 */
[----:B------:R-:W1:Y:S02]  /*0080*/  LDCU.64 UR4, c[0x0][0x348] ;  /* 0x00006900ff0477ac */ /* 0x000e640008000a00 */
[----:B-1----:R-:W-:Y:S02]  /*0090*/  UIADD3 UR6, UP0, UPT, UR4, 0x80, URZ ;  /* 0x0000008004067890 */ /* 0x002fe4000ff1e0ff */
[----:B------:R1:W-:Y:S01]  /*00a0*/  UTMACCTL.PF [UR4] ;  /* 0x00000000040079b9 */ /* 0x0003e20008040000 */
[----:B------:R-:W-:Y:S02]  /*00b0*/  UIADD3 UR8, UP1, UPT, UR4, 0x180, URZ ;  /* 0x0000018004087890 */ /* 0x000fe4000ff3e0ff */
[----:B------:R-:W-:Y:S02]  /*00c0*/  UIADD3.X UR7, UPT, UPT, URZ, UR5, URZ, UP0, !UPT ;  /* 0x00000005ff077290 */ /* 0x000fe400087fe4ff */
[----:B------:R-:W-:-:S07]  /*00d0*/  UIADD3.X UR9, UPT, UPT, URZ, UR5, URZ, UP1, !UPT ;  /* 0x00000005ff097290 */ /* 0x000fce0008ffe4ff */
[----:B------:R1:W-:Y:S02]  /*00e0*/  UTMACCTL.PF [UR6] ;  /* 0x00000000060079b9 */ /* 0x0003e40008040000 */
[----:B------:R1:W-:Y:S02]  /*00f0*/  UTMACCTL.PF [UR8] ;  /* 0x00000000080079b9 */ /* 0x0003e40008040000 */
[----:B-1----:R-:W-:Y:S01]  /*0100*/  NOP ;  /* 0x0000000000007918 */ /* 0x002fe20000000000 */
.L_x_1:
[----:B------:R-:W-:Y:S05]  /*0110*/  BSYNC.RECONVERGENT B0 ;  /* 0x0000000000007941 */ /* 0x000fea0003800200 */
.L_x_0:
[----:B------:R-:W-:Y:S01]  /*0120*/  VOTEU.ALL UP3, P2 ;  /* 0x0000000000ff7886 */ /* 0x000fe20001060000 */
[----:B------:R-:W-:Y:S01]  /*0130*/  UMOV UR12, 0x1 ;  /* 0x00000001000c7882 */ /* 0x000fe20000000000 */
[----:B------:R-:W-:Y:S01]  /*0140*/  VOTEU.ALL UP2, P2 ;  /* 0x0000000000ff7886 */ /* 0x000fe20001040000 */
[----:B------:R-:W-:Y:S01]  /*0150*/  VOTEU.ALL UP1, P2 ;  /* 0x0000000000ff7886 */ /* 0x000fe20001020000 */
[----:B------:R-:W-:Y:S01]  /*0160*/  VOTEU.ALL UP0, P2 ;  /* 0x0000000000ff7886 */ /* 0x000fe20001000000 */
[----:B------:R-:W1:Y:S01]  /*0170*/  @!UP3 S2UR UR8, SR_CgaCtaId ;  /* 0x000000000008b9c3 */ /* 0x000e620000008800 */
[----:B------:R-:W-:Y:S01]  /*0180*/  @!UP3 UMOV UR4, 0x400 ;  /* 0x000004000004b882 */ /* 0x000fe20000000000 */
[----:B------:R-:W-:-:S04]  /*0190*/  @!UP3 UIADD3 UR14, UPT, UPT, -UR12, 0x100000, URZ ;  /* 0x001000000c0eb890 */ /* 0x000fc8000fffe1ff */
[----:B------:R-:W-:Y:S02]  /*01a0*/  @!UP3 USHF.L.U32 UR15, UR14, 0xb, URZ ;  /* 0x0000000b0e0fb899 */ /* 0x000fe400080006ff */
[----:B------:R-:W-:Y:S01]  /*01b0*/  @!UP3 USHF.L.U32 UR14, UR14, 0x1, URZ ;  /* 0x000000010e0eb899 */ /* 0x000fe200080006ff */
[----:B------:R-:W-:Y:S01]  /*01c0*/  @!UP3 UMOV UR10, 0x400 ;  /* 0x00000400000ab882 */ /* 0x000fe20000000000 */
[----:B------:R-:W-:-:S04]  /*01d0*/  @!UP3 UIADD3 UR16, UPT, UPT, -UR12, 0x100000, URZ ;  /* 0x001000000c10b890 */ /* 0x000fc8000fffe1ff */
[----:B------:R-:W-:Y:S02]  /*01e0*/  @!UP3 USHF.L.U32 UR17, UR16, 0xb, URZ ;  /* 0x0000000b1011b899 */ /* 0x000fe400080006ff */
[----:B------:R-:W-:Y:S01]  /*01f0*/  @!UP3 USHF.L.U32 UR16, UR16, 0x1, URZ ;  /* 0x000000011010b899 */ /* 0x000fe200080006ff */
[----:B------:R-:W-:Y:S01]  /*0200*/  VOTEU.ALL UP4, P2 ;  /* 0x0000000000ff7886 */ /* 0x000fe20001080000 */
[----:B------:R-:W-:Y:S01]  /*0210*/  VOTEU.ALL UP5, P2 ;  /* 0x0000000000ff7886 */ /* 0x000fe200010a0000 */
[----:B------:R-:W2:Y:S01]  /*0220*/  LDCU.64 UR6, c[0x0][0x358] ;  /* 0x00006b00ff0677ac */ /* 0x000ea20008000a00 */
[----:B------:R-:W4:Y:S01]  /*0230*/  @!UP3 S2UR UR5, SR_CgaCtaId ;  /* 0x000000000005b9c3 */ /* 0x000f220000008800 */
[----:B---3--:R-:W-:-:S07]  /*0240*/  IMAD.WIDE.U32 R4, R7, 0x4, R4 ;  /* 0x0000000407047825 */ /* 0x008fce00078e0004 */
[----:B------:R-:W3:Y:S01]  /*0250*/  @!UP3 S2UR UR11, SR_CgaCtaId ;  /* 0x00000000000bb9c3 */ /* 0x000ee20000008800 */
[----:B-1----:R-:W-:Y:S02]  /*0260*/  @!UP3 ULEA UR8, UR8, UR4, 0x18 ;  /* 0x000000040808b291 */ /* 0x002fe4000f8ec0ff */
[----:B----4-:R-:W-:Y:S02]  /*0270*/  @!UP3 ULEA UR9, UR5, UR4, 0x18 ;  /* 0x000000040509b291 */ /* 0x010fe4000f8ec0ff */
[----:B------:R-:W-:-:S04]  /*0280*/  @!UP3 UIADD3 UR4, UPT, UPT, -UR12, 0x100000, URZ ;  /* 0x001000000c04b890 */ /* 0x000fc8000fffe1ff */
[----:B------:R-:W-:Y:S02]  /*0290*/  @!UP3 USHF.L.U32 UR5, UR4, 0xb, URZ ;  /* 0x0000000b0405b899 */ /* 0x000fe400080006ff */
[----:B------:R-:W-:Y:S01]  /*02a0*/  @!UP3 USHF.L.U32 UR4, UR4, 0x1, URZ ;  /* 0x000000010404b899 */ /* 0x000fe200080006ff */
[----:B------:R-:W1:Y:S02]  /*02b0*/  FENCE.VIEW.ASYNC.S ;  /* 0x00000000000073c6 */ /* 0x000e640000000000 */
[----:B-1----:R1:W4:Y:S01]  /*02c0*/  @!UP2 SYNCS.EXCH.64 URZ, [UR8], UR14 ;  /* 0x0000000e08ffa5b2 */ /* 0x0023220008000100 */
[----:B---3--:R-:W-:Y:S01]  /*02d0*/  @!UP3 ULEA UR10, UR11, UR10, 0x18 ;  /* 0x0000000a0b0ab291 */ /* 0x008fe2000f8ec0ff */
[----:B------:R-:W-:Y:S01]  /*02e0*/  VOTEU.ALL UP3, P2 ;  /* 0x0000000000ff7886 */ /* 0x000fe20001060000 */
[----:B------:R1:W4:Y:S01]  /*02f0*/  @!UP1 SYNCS.EXCH.64 URZ, [UR8+0x8], UR14 ;  /* 0x0000080e08ff95b2 */ /* 0x0003220008000100 */
[----:B------:R-:W-:Y:S01]  /*0300*/  NOP ;  /* 0x0000000000007918 */ /* 0x000fe20000000000 */
[----:B----4-:R-:W-:Y:S06]  /*0310*/  BAR.SYNC.DEFER_BLOCKING 0x0 ;  /* 0x0000000000007b1d */ /* 0x010fec0000010000 */
[----:B------:R1:W3:Y:S01]  /*0320*/  @!UP0 SYNCS.EXCH.64 URZ, [UR9+0x20], UR16 ;  /* 0x0000201009ff85b2 */ /* 0x0002e20008000100 */
[----:B------:R1:W3:Y:S01]  /*0330*/  @!UP3 SYNCS.EXCH.64 URZ, [UR9+0x28], UR16 ;  /* 0x0000281009ffb5b2 */ /* 0x0002e20008000100 */
[----:B------:R-:W-:Y:S01]  /*0340*/  NOP ;  /* 0x0000000000007918 */ /* 0x000fe20000000000 */
[----:B---3--:R-:W-:Y:S06]  /*0350*/  BAR.SYNC.DEFER_BLOCKING 0x0 ;  /* 0x0000000000007b1d */ /* 0x008fec0000010000 */
[----:B------:R1:W3:Y:S01]  /*0360*/  @!UP4 SYNCS.EXCH.64 URZ, [UR10+0x10], UR4 ;  /* 0x000010040affc5b2 */ /* 0x0002e20008000100 */
[----:B------:R1:W3:Y:S01]  /*0370*/  @!UP5 SYNCS.EXCH.64 URZ, [UR10+0x18], UR4 ;  /* 0x000018040affd5b2 */ /* 0x0002e20008000100 */
[----:B------:R-:W-:Y:S01]  /*0380*/  NOP ;  /* 0x0000000000007918 */ /* 0x000fe20000000000 */
[----:B---3--:R-:W-:Y:S06]  /*0390*/  BAR.SYNC.DEFER_BLOCKING 0x0 ;  /* 0x0000000000007b1d */ /* 0x008fec0000010000 */
[----:B--2---:R-:W2:Y:S01]  /*03a0*/  LDG.E R87, desc[UR6][R4.64] ;  /* 0x0000000604577981 */ /* 0x004ea2000c1e1900 */
[----:B------:R-:W-:Y:S01]  /*03b0*/  ISETP.GT.U32.AND P0, PT, R3, 0xf, PT ;  /* 0x0000000f0300780c */ /* 0x000fe20003f04070 */
[----:B------:R-:W2:Y:S01]  /*03c0*/  S2UR UR12, SR_CTAID.X ;  /* 0x00000000000c79c3 */ /* 0x000ea20000002500 */
[----:B------:R-:W3:Y:S11]  /*03d0*/  S2R R0, SR_CTAID.Y ;  /* 0x0000000000007919 */ /* 0x000ef60000002600 */
[----:B------:R-:W4:Y:S01]  /*03e0*/  @!P0 LDC.64 R6, c[0x0][0x598] ;  /* 0x00016600ff068b82 */ /* 0x000f220000000a00 */
[----:B---3--:R-:W-:-:S02]  /*03f0*/  @!P0 IMAD R9, R0, 0x10, R3 ;  /* 0x0000001000098824 */ /* 0x008fc400078e0203 */
[----:B------:R-:W3:Y:S01]  /*0400*/  LDG.E R0, desc[UR6][R4.64+0x4] ;  /* 0x0000040604007981 */ /* 0x000ee2000c1e1900 */
[----:B--2---:R-:W-:-:S04]  /*0410*/  @!P0 VIADD R2, R87, UR12 ;  /* 0x0000000c57028c36 */ /* 0x004fc80008000000 */
[----:B------:R-:W-:-:S04]  /*0420*/  @!P0 IMAD R9, R2, 0x40, R9 ;  /* 0x0000004002098824 */ /* 0x000fc800078e0209 */
[----:B----4-:R-:W-:-:S06]  /*0430*/  @!P0 IMAD.WIDE R6, R9, 0x4, R6 ;  /* 0x0000000409068825 */ /* 0x010fcc00078e0206 */
[----:B------:R-:W2:Y:S01]  /*0440*/  @!P0 LDG.E R6, desc[UR6][R6.64] ;  /* 0x0000000606068981 */ /* 0x000ea2000c1e1900 */
[----:B------:R-:W4:Y:S01]  /*0450*/  @!P0 S2R R9, SR_CgaCtaId ;  /* 0x0000000000098919 */ /* 0x000f220000008800 */
[----:B------:R-:W-:-:S04]  /*0460*/  @!P0 MOV R2, 0x400 ;  /* 0x0000040000028802 */ /* 0x000fc80000000f00 */
[----:B----4-:R-:W-:-:S05]  /*0470*/  @!P0 LEA R2, R9, R2, 0x18 ;  /* 0x0000000209028211 */ /* 0x010fca00078ec0ff */
[----:B------:R-:W-:Y:S02]  /*0480*/  @!P0 IMAD R9, R3, 0x4, R2 ;  /* 0x0000000403098824 */ /* 0x000fe400078e0202 */
[----:B---3--:R-:W-:-:S05]  /*0490*/  IMAD.IADD R0, R0, 0x1, -R87 ;  /* 0x0000000100007824 */ /* 0x008fca00078e0a57 */
[----:B------:R-:W-:Y:S01]  /*04a0*/  ISETP.LE.AND P1, PT, R0, UR12, PT ;  /* 0x0000000c00007c0c */ /* 0x000fe2000bf23270 */
[----:B------:R-:W3:Y:S01]  /*04b0*/  S2UR UR13, SR_CTAID.Y ;  /* 0x00000000000d79c3 */ /* 0x000ee20000002600 */
[----:B--2---:R1:W-:Y:S07]  /*04c0*/  @!P0 STS [R9+0x2880], R6 ;  /* 0x0028800609008388 */ /* 0x0043ee0000000800 */
[----:B------:R-:W-:Y:S06]  /*04d0*/  BAR.SYNC.DEFER_BLOCKING 0x0 ;  /* 0x0000000000007b1d */ /* 0x000fec0000010000 */
[----:B-1-3--:R-:W-:Y:S05]  /*04e0*/  @P1 EXIT ;  /* 0x000000000000194d */ /* 0x00afea0003800000 */
[----:B------:R-:W-:Y:S01]  /*04f0*/  R2UR UR8, R87 ;  /* 0x00000000570872ca */ /* 0x000fe200000e0000 */
[----:B------:R-:W1:-:S12]  /*0500*/  LDCU.64 UR4, c[0x0][0x5a0] ;  /* 0x0000b400ff0477ac */ /* 0x000e580008000a00 */
[----:B------:R-:W-:-:S04]  /*0510*/  UIADD3 UR12, UPT, UPT, UR8, UR12, URZ ;  /* 0x0000000c080c7290 */ /* 0x000fc8000fffe0ff */
[----:B------:R-:W-:-:S04]  /*0520*/  ULEA UR8, UR12, UR13, 0x2 ;  /* 0x0000000d0c087291 */ /* 0x000fc8000f8e10ff */
[----:B-1----:R-:W-:-:S06]  /*0530*/  UIMAD.WIDE UR4, UR8, 0x4, UR4 ;  /* 0x00000004080478a5 */ /* 0x002fcc000f8e0204 */
[----:B------:R-:W-:Y:S02]  /*0540*/  IMAD.U32 R4, RZ, RZ, UR4 ;  /* 0x00000004ff047e24 */ /* 0x000fe4000f8e00ff */
[----:B------:R-:W-:Y:S01]  /*0550*/  IMAD.U32 R5, RZ, RZ, UR5 ;  /* 0x00000005ff057e24 */ /* 0x000fe2000f8e00ff */
[----:B------:R-:W-:Y:S02]  /*0560*/  BSSY B0, `(.L_x_2) ;  /* 0x00000a5000007945 */ /* 0x000fe40003800000 */
[----:B------:R-:W1:Y:S02]  /*0570*/  LDCU UR4, c[0x0][0x5a8] ;  /* 0x0000b500ff0477ac */ /* 0x000e640008000800 */
[----:B------:R2:W5:Y:S01]  /*0580*/  LDG.E R86, desc[UR6][R4.64] ;  /* 0x0000000604567981 */ /* 0x000562000c1e1900 */
[----:B------:R-:W-:Y:S01]  /*0590*/  LOP3.LUT R7, R3, 0xf, RZ, 0xc0, !PT ;  /* 0x0000000f03077812 */ /* 0x000fe200078ec0ff */
[----:B------:R-:W-:Y:S02]  /*05a0*/  IMAD.MOV.U32 R85, RZ, RZ, 0x1 ;  /* 0x00000001ff557424 */ /* 0x000fe400078e00ff */
[----:B------:R-:W-:Y:S01]  /*05b0*/  IMAD.MOV.U32 R84, RZ, RZ, RZ ;  /* 0x000000ffff547224 */ /* 0x000fe200078e00ff */
[----:B------:R-:W-:Y:S06]  /*05c0*/  @P2 BRA `(.L_x_3) ;  /* 0x0000000800782947 */ /* 0x000fec0003800000 */
[----:B--2---:R-:W2:Y:S01]  /*05d0*/  S2R R5, SR_CgaCtaId ;  /* 0x0000000000057919 */ /* 0x004ea20000008800 */
[----:B------:R-:W-:Y:S01]  /*05e0*/  MOV R2, 0x400 ;  /* 0x0000040000027802 */ /* 0x000fe20000000f00 */
[----:B------:R-:W-:-:S03]  /*05f0*/  IMAD.MOV.U32 R0, RZ, RZ, -0x80000000 ;  /* 0x80000000ff007424 */ /* 0x000fc600078e00ff */
[----:B--2---:R-:W-:-:S04]  /*0600*/  LEA R9, R5, R2, 0x18 ;  /* 0x0000000205097211 */ /* 0x004fc800078ec0ff */
[----:B------:R-:W2:Y:S02]  /*0610*/  SYNCS.PHASECHK.TRANS64.TRYWAIT P0, [R9+URZ+0x28], R0 ;  /* 0x00002800090075a7 */ /* 0x000ea400080011ff */
[----:B--2---:R-:W-:Y:S05]  /*0620*/  @!P0 BRA `(.L_x_4) ;  /* 0x00000028005c8947 */ /* 0x004fea0003800000 */
.L_x_47:
[----:B------:R-:W-:Y:S02]  /*0630*/  ELECT P1, URZ, PT ;  /* 0x0000000000ff782f */ /* 0x000fe40003820000 */
[----:B------:R-:W-:Y:S02]  /*0640*/  R2UR UR5, R9 ;  /* 0x00000000090572ca */ /* 0x000fe400000e0000 */
[----:B------:R-:W-:-:S09]  /*0650*/  ELECT P0, URZ, PT ;  /* 0x0000000000ff782f */ /* 0x000fd20003800000 */
[----:B------:R-:W-:-:S04]  /*0660*/  @P1 IMAD.MOV.U32 R2, RZ, RZ, 0x800 ;  /* 0x00000800ff021424 */ /* 0x000fc800078e00ff */
[----:B------:R-:W-:Y:S01]  /*0670*/  VOTEU.ANY UP0, P0 ;  /* 0x0000000000ff7886 */ /* 0x000fe20000000100 */
[----:B------:R-:W-:Y:S01]  /*0680*/  VOTEU.ANY UP1, P0 ;  /* 0x0000000000ff7886 */ /* 0x000fe20000020100 */
[----:B------:R3:W-:Y:S01]  /*0690*/  @P1 SYNCS.ARRIVE.TRANS64 RZ, [R9+URZ+0x20], R2 ;  /* 0x0000200209ff19a7 */ /* 0x0007e200080000ff */
[----:B------:R-:W-:Y:S02]  /*06a0*/  PLOP3.LUT P1, PT, PT, PT, PT, 0x8, 0x80 ;  /* 0x000000000080781c */ /* 0x000fe40003f2e170 */
[----:B------:R-:W4:Y:S01]  /*06b0*/  @UP0 LDCU.64 UR14, c[0x0][0x348] ;  /* 0x00006900ff0e07ac */ /* 0x000f220008000a00 */
[----:B------:R-:W-:Y:S02]  /*06c0*/  @UP0 UIADD3 UR8, UPT, UPT, UR5, 0x80, URZ ;  /* 0x0000008005080890 */ /* 0x000fe4000fffe0ff */
[----:B------:R-:W-:Y:S01]  /*06d0*/  @UP0 UIADD3 UR9, UPT, UPT, UR5, 0x20, URZ ;  /* 0x0000002005090890 */ /* 0x000fe2000fffe0ff */
[----:B------:R-:W-:Y:S01]  /*06e0*/  @UP0 UMOV UR10, URZ ;  /* 0x000000ff000a0c82 */ /* 0x000fe20008000000 */
[----:B------:R-:W-:-:S10]  /*06f0*/  @UP0 UMOV UR11, URZ ;  /* 0x000000ff000b0c82 */ /* 0x000fd40008000000 */
.L_x_5:
[----:B------:R-:W-:Y:S01]  /*0700*/  @P0 ELECT P1, URZ, PT ;  /* 0x0000000000ff082f */ /* 0x000fe20003820000 */
[----:B----4-:R4:W-:-:S12]  /*0710*/  @UP1 UTMALDG.4D [UR8], [UR14], desc[URZ] ;  /* 0x0000ff080e0015b4 */ /* 0x0109d80008019000 */
[----:B------:R-:W-:Y:S02]  /*0720*/  @P1 PLOP3.LUT P0, PT, P1, PT, PT, 0x8, 0x80 ;  /* 0x000000000080181c */ /* 0x000fe40000f0e170 */
[----:B------:R-:W-:-:S11]  /*0730*/  PLOP3.LUT P1, PT, PT, PT, PT, 0x8, 0x80 ;  /* 0x000000000080781c */ /* 0x000fd60003f2e170 */
[----:B----4-:R-:W-:Y:S05]  /*0740*/  @P0 BRA.U.ANY `(.L_x_5) ;  /* 0xfffffffd00ec0947 */ /* 0x010fea000393ffff */
[----:B------:R-:W-:Y:S02]  /*0750*/  ELECT P0, URZ, PT ;  /* 0x0000000000ff782f */ /* 0x000fe40003800000 */
[----:B------:R-:W-:-:S11]  /*0760*/  PLOP3.LUT P1, PT, PT, PT, PT, 0x8, 0x80 ;  /* 0x000000000080781c */ /* 0x000fd60003f2e170 */
[----:B------:R-:W-:Y:S01]  /*0770*/  VOTEU.ANY UP0, P0 ;  /* 0x0000000000ff7886 */ /* 0x000fe20000000100 */
[----:B------:R-:W-:-:S04]  /*0780*/  VOTEU.ANY UP1, P0 ;  /* 0x0000000000ff7886 */ /* 0x000fc80000020100 */
[----:B------:R-:W4:Y:S01]  /*0790*/  @UP0 LDCU.64 UR14, c[0x0][0x348] ;  /* 0x00006900ff0e07ac */ /* 0x000f220008000a00 */
[----:B------:R-:W-:Y:S02]  /*07a0*/  @UP0 UIADD3 UR8, UPT, UPT, UR5, 0x180, URZ ;  /* 0x0000018005080890 */ /* 0x000fe4000fffe0ff */
[----:B------:R-:W-:Y:S01]  /*07b0*/  @UP0 UIADD3 UR9, UPT, UPT, UR5, 0x20, URZ ;  /* 0x0000002005090890 */ /* 0x000fe2000fffe0ff */
[----:B------:R-:W-:Y:S01]  /*07c0*/  @UP0 UMOV UR10, 0x8 ;  /* 0x00000008000a0882 */ /* 0x000fe20000000000 */
[----:B------:R-:W-:-:S10]  /*07d0*/  @UP0 UMOV UR11, URZ ;  /* 0x000000ff000b0c82 */ /* 0x000fd40008000000 */
.L_x_6:
        /* <DEDUP_REMOVED lines=14> */
.L_x_7:
        /* <DEDUP_REMOVED lines=14> */
.L_x_8:
        /* <DEDUP_REMOVED lines=14> */
.L_x_9:
        /* <DEDUP_REMOVED lines=14> */
.L_x_10:
        /* <DEDUP_REMOVED lines=14> */
.L_x_11:
        /* <DEDUP_REMOVED lines=14> */
.L_x_12:
[----:B------:R-:W-:Y:S01]  /*0d20*/  @P0 ELECT P1, URZ, PT ;  /* 0x0000000000ff082f */ /* 0x000fe20003820000 */
[----:B----4-:R4:W-:-:S12]  /*0d30*/  @UP1 UTMALDG.4D [UR8], [UR14], desc[URZ] ;  /* 0x0000ff080e0015b4 */ /* 0x0109d80008019000 */
[----:B------:R-:W-:Y:S02]  /*0d40*/  @P1 PLOP3.LUT P0, PT, P1, PT, PT, 0x8, 0x80 ;  /* 0x000000000080181c */ /* 0x000fe40000f0e170 */
[----:B------:R-:W-:-:S11]  /*0d50*/  PLOP3.LUT P1, PT, PT, PT, PT, 0x8, 0x80 ;  /* 0x000000000080781c */ /* 0x000fd60003f2e170 */
[----:B----4-:R-:W-:Y:S05]  /*0d60*/  @P0 BRA.U.ANY `(.L_x_12) ;  /* 0xfffffffd00ec0947 */ /* 0x010fea000393ffff */
[----:B-----5:R-:W-:-:S13]  /*0d70*/  ISETP.GE.AND P0, PT, R86, 0x1, PT ;  /* 0x000000015600780c */ /* 0x020fda0003f06270 */
[----:B------:R-:W-:Y:S05]  /*0d80*/  @!P0 BRA `(.L_x_3) ;  /* 0x0000000000888947 */ /* 0x000fea0003800000 */
[----:B------:R-:W4:Y:S02]  /*0d90*/  SYNCS.PHASECHK.TRANS64.TRYWAIT P0, [R9+URZ+0x8], R0 ;  /* 0x00000800090075a7 */ /* 0x000f2400080011ff */
[----:B----4-:R-:W-:Y:S05]  /*0da0*/  @!P0 BRA `(.L_x_13) ;  /* 0x0000002000988947 */ /* 0x010fea0003800000 */
.L_x_48:
[----:B------:R-:W-:Y:S01]  /*0db0*/  ELECT P0, URZ, PT ;  /* 0x0000000000ff782f */ /* 0x000fe20003800000 */
[----:B------:R-:W-:Y:S01]  /*0dc0*/  IMAD R0, R86, 0x4, R9 ;  /* 0x0000000456007824 */ /* 0x000fe200078e0209 */
[----:B------:R-:W-:Y:S02]  /*0dd0*/  ELECT P1, URZ, PT ;  /* 0x0000000000ff782f */ /* 0x000fe40003820000 */
[----:B------:R-:W-:Y:S01]  /*0de0*/  R2UR UR16, R9 ;  /* 0x00000000091072ca */ /* 0x000fe200000e0000 */
[----:B------:R-:W-:-:S08]  /*0df0*/  IMAD.MOV.U32 R84, RZ, RZ, 0x1 ;  /* 0x00000001ff547424 */ /* 0x000fd000078e00ff */
[----:B--2---:R-:W2:Y:S01]  /*0e00*/  @P0 LDC.64 R4, c[0x0][0x348] ;  /* 0x0000d200ff040b82 */ /* 0x004ea20000000a00 */
[----:B------:R-:W-:Y:S01]  /*0e10*/  @P0 R2UR UR17, R9 ;  /* 0x00000000091102ca */ /* 0x000fe200000e0000 */
[----:B---3--:R-:W-:Y:S01]  /*0e20*/  @P1 IMAD.MOV.U32 R2, RZ, RZ, 0x1000 ;  /* 0x00001000ff021424 */ /* 0x008fe200078e00ff */
[----:B------:R-:W-:Y:S01]  /*0e30*/  VOTEU.ANY UP0, P0 ;  /* 0x0000000000ff7886 */ /* 0x000fe20000000100 */
[----:B------:R-:W-:Y:S02]  /*0e40*/  VOTEU.ANY UP1, P0 ;  /* 0x0000000000ff7886 */ /* 0x000fe40000020100 */
[----:B------:R2:W-:Y:S01]  /*0e50*/  @P1 SYNCS.ARRIVE.TRANS64 RZ, [R9+URZ], R2 ;  /* 0x0000000209ff19a7 */ /* 0x0005e200080000ff */
[----:B------:R-:W3:Y:S01]  /*0e60*/  LDS R0, [R0+0x287c] ;  /* 0x00287c0000007984 */ /* 0x000ee20000000800 */
[----:B------:R-:W-:Y:S01]  /*0e70*/  @UP0 UIADD3 UR16, UPT, UPT, UR16, 0x880, URZ ;  /* 0x0000088010100890 */ /* 0x000fe2000fffe0ff */
[----:B------:R-:W-:Y:S01]  /*0e80*/  @UP0 UMOV UR18, URZ ;  /* 0x000000ff00120c82 */ /* 0x000fe20008000000 */
[----:B--2---:R-:W-:-:S04]  /*0e90*/  @P0 IADD3 R2, P1, PT, R4, 0x80, RZ ;  /* 0x0000008004020810 */ /* 0x004fc80007f3e0ff */
[----:B------:R-:W-:Y:S01]  /*0ea0*/  @P0 R2UR UR5, R2 ;  /* 0x00000000020502ca */ /* 0x000fe200000e0000 */
[----:B------:R-:W-:Y:S01]  /*0eb0*/  @P0 IMAD.X R4, RZ, RZ, R5, P1 ;  /* 0x000000ffff040224 */ /* 0x000fe200008e0605 */
[----:B------:R-:W-:-:S04]  /*0ec0*/  PLOP3.LUT P1, PT, PT, PT, PT, 0x8, 0x80 ;  /* 0x000000000080781c */ /* 0x000fc80003f2e170 */
[----:B------:R-:W-:-:S07]  /*0ed0*/  @P0 R2UR UR8, R4 ;  /* 0x00000000040802ca */ /* 0x000fce00000e0000 */
[----:B------:R-:W-:-:S06]  /*0ee0*/  IMAD.U32 R4, RZ, RZ, UR5 ;  /* 0x00000005ff047e24 */ /* 0x000fcc000f8e00ff */
[----:B------:R-:W-:Y:S01]  /*0ef0*/  IMAD.U32 R5, RZ, RZ, UR8 ;  /* 0x00000008ff057e24 */ /* 0x000fe2000f8e00ff */
[----:B------:R-:W-:Y:S01]  /*0f00*/  @P0 R2UR UR8, R4 ;  /* 0x00000000040802ca */ /* 0x000fe200000e0000 */
[----:B---3--:R-:W-:-:S03]  /*0f10*/  @P0 IMAD R2, R0, 0x20, R87 ;  /* 0x0000002000020824 */ /* 0x008fc600078e0257 */
[----:B------:R-:W-:Y:S02]  /*0f20*/  @P0 R2UR UR9, R5 ;  /* 0x00000000050902ca */ /* 0x000fe400000e0000 */
[----:B------:R-:W-:-:S15]  /*0f30*/  @P0 R2UR UR19, R2 ;  /* 0x00000000021302ca */ /* 0x000fde00000e0000 */
.L_x_14:
[----:B------:R-:W-:Y:S01]  /*0f40*/  @P0 ELECT P1, URZ, PT ;  /* 0x0000000000ff082f */ /* 0x000fe20003820000 */
[----:B------:R-:W-:Y:S02]  /*0f50*/  UMOV UR20, UR13 ;  /* 0x0000000d00147c82 */ /* 0x000fe40008000000 */
[----:B------:R2:W-:Y:S10]  /*0f60*/  @UP1 UTMALDG.3D [UR16], [UR8], desc[URZ] ;  /* 0x0000ff10080015b4 */ /* 0x0005f40008011000 */
[----:B------:R-:W-:-:S02]  /*0f70*/  @P1 PLOP3.LUT P0, PT, P1, PT, PT, 0x8, 0x80 ;  /* 0x000000000080181c */ /* 0x000fc40000f0e170 */
[----:B------:R-:W-:-:S11]  /*0f80*/  PLOP3.LUT P1, PT, PT, PT, PT, 0x8, 0x80 ;  /* 0x000000000080781c */ /* 0x000fd60003f2e170 */
[----:B--2---:R-:W-:Y:S05]  /*0f90*/  @P0 BRA.U.ANY `(.L_x_14) ;  /* 0xfffffffd00e80947 */ /* 0x004fea000393ffff */
[----:B------:R-:W-:-:S07]  /*0fa0*/  IMAD.MOV.U32 R85, RZ, RZ, RZ ;  /* 0x000000ffff557224 */ /* 0x000fce00078e00ff */
.L_x_3:
[----:B-1----:R-:W-:Y:S05]  /*0fb0*/  BSYNC B0 ;  /* 0x0000000000007941 */ /* 0x002fea0003800000 */
.L_x_2:
[----:B------:R-:W1:Y:S01]  /*0fc0*/  S2UR UR8, SR_CgaCtaId ;  /* 0x00000000000879c3 */ /* 0x000e620000008800 */
[----:B------:R-:W-:Y:S01]  /*0fd0*/  UMOV UR5, 0x400 ;  /* 0x0000040000057882 */ /* 0x000fe20000000000 */
[----:B-----5:R-:W-:Y:S01]  /*0fe0*/  ISETP.GE.AND P1, PT, R86, 0x1, PT ;  /* 0x000000015600780c */ /* 0x020fe20003f26270 */
[----:B------:R-:W-:Y:S01]  /*0ff0*/  IMAD.MOV.U32 R82, RZ, RZ, RZ ;  /* 0x000000ffff527224 */ /* 0x000fe200078e00ff */
[----:B------:R-:W-:Y:S01]  /*1000*/  PLOP3.LUT P0, PT, PT, PT, PT, 0x80, 0x8 ;  /* 0x000000000008781c */ /* 0x000fe20003f0f070 */
[----:B-1----:R-:W-:-:S06]  /*1010*/  ULEA UR5, UR8, UR5, 0x18 ;  /* 0x0000000508057291 */ /* 0x002fcc000f8ec0ff */
[----:B------:R-:W-:-:S04]  /*1020*/  IMAD.U32 R0, RZ, RZ, UR5 ;  /* 0x00000005ff007e24 */ /* 0x000fc8000f8e00ff */
[----:B------:R-:W1:Y:S01]  /*1030*/  SYNCS.PHASECHK.TRANS64.TRYWAIT P3, [R0+URZ+0x20], RZ ;  /* 0x000020ff000075a7 */ /* 0x000e6200080611ff */
[----:B---3--:R-:W-:Y:S01]  /*1040*/  IMAD R2, R7, 0x10, R0 ;  /* 0x0000001007027824 */ /* 0x008fe200078e0200 */
[----:B-1----:R-:W-:Y:S06]  /*1050*/  @P3 BRA `(.L_x_15) ;  /* 0x0000000000083947 */ /* 0x002fec0003800000 */
[----:B------:R-:W1:Y:S02]  /*1060*/  SYNCS.PHASECHK.TRANS64.TRYWAIT P3, [R0+URZ+0x20], RZ ;  /* 0x000020ff000075a7 */ /* 0x000e6400080611ff */
[----:B-1----:R-:W-:Y:S05]  /*1070*/  @!P3 BRA `(.L_x_16) ;  /* 0x000000200000b947 */ /* 0x002fea0003800000 */
.L_x_15:
[----:B------:R3:W4:Y:S01]  /*1080*/  LDSM.16.M88.2 R16, [R2+0x80] ;  /* 0x000080000210783b */ /* 0x0007220000000100 */
[----:B------:R-:W-:Y:S01]  /*1090*/  IMAD.MOV.U32 R83, RZ, RZ, -0x800000 ;  /* 0xff800000ff537424 */ /* 0x000fe200078e00ff */
[----:B------:R-:W-:Y:S02]  /*10a0*/  CS2R R44, SRZ ;  /* 0x00000000002c7805 */ /* 0x000fe4000001ff00 */
[----:B------:R-:W-:Y:S01]  /*10b0*/  CS2R R46, SRZ ;  /* 0x00000000002e7805 */ /* 0x000fe2000001ff00 */
[----:B------:R3:W1:Y:S01]  /*10c0*/  LDSM.16.M88.2 R18, [R2+0x180] ;  /* 0x000180000212783b */ /* 0x0006620000000100 */
[----:B------:R-:W-:Y:S02]  /*10d0*/  CS2R R52, SRZ ;  /* 0x0000000000347805 */ /* 0x000fe4000001ff00 */
[----:B------:R-:W-:Y:S02]  /*10e0*/  CS2R R54, SRZ ;  /* 0x0000000000367805 */ /* 0x000fe4000001ff00 */
[----:B------:R-:W-:Y:S01]  /*10f0*/  CS2R R56, SRZ ;  /* 0x0000000000387805 */ /* 0x000fe2000001ff00 */
[----:B------:R3:W2:Y:S01]  /*1100*/  LDSM.16.M88.2 R12, [R2+0x280] ;  /* 0x00028000020c783b */ /* 0x0006a20000000100 */
[----:B------:R-:W-:-:S02]  /*1110*/  CS2R R58, SRZ ;  /* 0x00000000003a7805 */ /* 0x000fc4000001ff00 */
[----:B------:R-:W-:Y:S02]  /*1120*/  CS2R R24, SRZ ;  /* 0x0000000000187805 */ /* 0x000fe4000001ff00 */
[----:B------:R-:W-:Y:S01]  /*1130*/  CS2R R26, SRZ ;  /* 0x00000000001a7805 */ /* 0x000fe2000001ff00 */
[----:B------:R3:W1:Y:S01]  /*1140*/  LDSM.16.M88.2 R14, [R2+0x380] ;  /* 0x00038000020e783b */ /* 0x0006620000000100 */
[----:B------:R-:W-:Y:S02]  /*1150*/  CS2R R36, SRZ ;  /* 0x0000000000247805 */ /* 0x000fe4000001ff00 */
[----:B------:R-:W-:Y:S02]  /*1160*/  CS2R R38, SRZ ;  /* 0x0000000000267805 */ /* 0x000fe4000001ff00 */
[----:B------:R-:W-:Y:S01]  /*1170*/  CS2R R40, SRZ ;  /* 0x0000000000287805 */ /* 0x000fe2000001ff00 */
[----:B--2---:R3:W2:Y:S01]  /*1180*/  LDSM.16.M88.2 R8, [R2+0x480] ;  /* 0x000480000208783b */ /* 0x0046a20000000100 */
[----:B------:R-:W-:-:S02]  /*1190*/  CS2R R42, SRZ ;  /* 0x00000000002a7805 */ /* 0x000fc4000001ff00 */
[----:B------:R-:W-:Y:S02]  /*11a0*/  CS2R R60, SRZ ;  /* 0x00000000003c7805 */ /* 0x000fe4000001ff00 */
[----:B------:R-:W-:Y:S01]  /*11b0*/  CS2R R62, SRZ ;  /* 0x00000000003e7805 */ /* 0x000fe2000001ff00 */
[----:B------:R3:W1:Y:S01]  /*11c0*/  LDSM.16.M88.2 R10, [R2+0x580] ;  /* 0x00058000020a783b */ /* 0x0006620000000100 */
[----:B------:R-:W-:Y:S02]  /*11d0*/  CS2R R32, SRZ ;  /* 0x0000000000207805 */ /* 0x000fe4000001ff00 */
[----:B------:R-:W-:Y:S01]  /*11e0*/  CS2R R34, SRZ ;  /* 0x0000000000227805 */ /* 0x000fe2000001ff00 */
[----:B------:R3:W1:Y:S04]  /*11f0*/  LDSM.16.M88.2 R4, [R2+0x680] ;  /* 0x000680000204783b */ /* 0x0006680000000100 */
[----:B------:R3:W1:Y:S01]  /*1200*/  LDSM.16.M88.2 R6, [R2+0x780] ;  /* 0x000780000206783b */ /* 0x0006620000000100 */
[----:B------:R3:W1:Y:S01]  /*1210*/  @P1 SYNCS.PHASECHK.TRANS64.TRYWAIT P0, [R0+URZ], RZ ;  /* 0x000000ff000015a7 */ /* 0x00066200080011ff */
[----:B------:R-:W-:Y:S05]  /*1220*/  @!P1 BRA `(.L_x_17) ;  /* 0x0000001400289947 */ /* 0x000fea0003800000 */
[----:B------:R-:W3:Y:S01]  /*1230*/  LDC.64 R92, c[0x0][0x348] ;  /* 0x0000d200ff5c7b82 */ /* 0x000ee20000000a00 */
[----:B------:R-:W-:Y:S01]  /*1240*/  IMAD.MOV R81, RZ, RZ, -R86 ;  /* 0x000000ffff517224 */ /* 0x000fe200078e0a56 */
[----:B------:R-:W-:Y:S01]  /*1250*/  CS2R R78, SRZ ;  /* 0x00000000004e7805 */ /* 0x000fe2000001ff00 */
[----:B------:R-:W-:Y:S01]  /*1260*/  IMAD.MOV.U32 R80, RZ, RZ, 0x1 ;  /* 0x00000001ff507424 */ /* 0x000fe200078e00ff */
[----:B------:R-:W-:Y:S01]  /*1270*/  CS2R R76, SRZ ;  /* 0x00000000004c7805 */ /* 0x000fe2000001ff00 */
[----:B------:R-:W-:Y:S01]  /*1280*/  IMAD.MOV.U32 R83, RZ, RZ, -0x800000 ;  /* 0xff800000ff537424 */ /* 0x000fe200078e00ff */
[----:B------:R-:W-:Y:S01]  /*1290*/  CS2R R44, SRZ ;  /* 0x00000000002c7805 */ /* 0x000fe2000001ff00 */
[----:B------:R-:W-:Y:S01]  /*12a0*/  IMAD.MOV.U32 R82, RZ, RZ, RZ ;  /* 0x000000ffff527224 */ /* 0x000fe200078e00ff */
[----:B------:R-:W-:Y:S02]  /*12b0*/  CS2R R46, SRZ ;  /* 0x00000000002e7805 */ /* 0x000fe4000001ff00 */
[----:B------:R-:W-:-:S02]  /*12c0*/  CS2R R52, SRZ ;  /* 0x0000000000347805 */ /* 0x000fc4000001ff00 */
[----:B------:R-:W-:Y:S02]  /*12d0*/  CS2R R54, SRZ ;  /* 0x0000000000367805 */ /* 0x000fe4000001ff00 */
[----:B------:R-:W-:Y:S02]  /*12e0*/  CS2R R56, SRZ ;  /* 0x0000000000387805 */ /* 0x000fe4000001ff00 */
[----:B------:R-:W-:Y:S02]  /*12f0*/  CS2R R58, SRZ ;  /* 0x00000000003a7805 */ /* 0x000fe4000001ff00 */
[----:B------:R-:W-:Y:S02]  /*1300*/  CS2R R24, SRZ ;  /* 0x0000000000187805 */ /* 0x000fe4000001ff00 */
        /* <DEDUP_REMOVED lines=8> */
[----:B------:R-:W-:-:S07]  /*1390*/  CS2R R34, SRZ ;  /* 0x0000000000227805 */ /* 0x000fce000001ff00 */
.L_x_38:
[----:B------:R-:W-:Y:S01]  /*13a0*/  ISETP.NE.AND P2, PT, R88, RZ, PT ;  /* 0x000000ff5800720c */ /* 0x000fe20003f45270 */
[----:B------:R-:W-:Y:S03]  /*13b0*/  BSSY B0, `(.L_x_18) ;  /* 0x0000009000007945 */ /* 0x000fe60003800000 */
[----:B------:R-:W-:Y:S01]  /*13c0*/  ISETP.GE.OR P1, PT, R77, R86, P2 ;  /* 0x000000564d00720c */ /* 0x000fe20001726670 */
[----:B-1----:R-:W-:-:S12]  /*13d0*/  @P0 BRA `(.L_x_19) ;  /* 0x0000000000180947 */ /* 0x002fd80003800000 */
[----:B------:R-:W1:Y:S01]  /*13e0*/  S2R R3, SR_CgaCtaId ;  /* 0x0000000000037919 */ /* 0x000e620000008800 */
[----:B---3--:R-:W-:Y:S01]  /*13f0*/  MOV R0, 0x400 ;  /* 0x0000040000007802 */ /* 0x008fe20000000f00 */
[----:B------:R-:W-:-:S03]  /*1400*/  IMAD.U32 R20, R78, -0x80000000, RZ ;  /* 0x800000004e147824 */ /* 0x000fc600078e00ff */
[----:B-1----:R-:W-:-:S04]  /*1410*/  LEA R3, R3, R0, 0x18 ;  /* 0x0000000003037211 */ /* 0x002fc800078ec0ff */
[----:B------:R-:W1:Y:S02]  /*1420*/  SYNCS.PHASECHK.TRANS64.TRYWAIT P0, [R3+URZ], R20 ;  /* 0x00000014030075a7 */ /* 0x000e6400080011ff */
[----:B-1----:R-:W-:Y:S05]  /*1430*/  @!P0 BRA `(.L_x_20) ;  /* 0x0000001c00248947 */ /* 0x002fea0003800000 */
.L_x_19:
[----:B------:R-:W-:Y:S05]  /*1440*/  BSYNC B0 ;  /* 0x0000000000007941 */ /* 0x000fea0003800000 */
.L_x_18:
[----:B------:R-:W-:Y:S04]  /*1450*/  BSSY B0, `(.L_x_21) ;  /* 0x000002b000007945 */ /* 0x000fe80003800000 */
[----:B------:R-:W-:Y:S05]  /*1460*/  @P1 BRA `(.L_x_22) ;  /* 0x0000000000a41947 */ /* 0x000fea0003800000 */
[----:B-1----:R-:W1:Y:S01]  /*1470*/  S2R R3, SR_CgaCtaId ;  /* 0x0000000000037919 */ /* 0x002e620000008800 */
[----:B---3--:R-:W-:Y:S01]  /*1480*/  MOV R0, 0x400 ;  /* 0x0000040000007802 */ /* 0x008fe20000000f00 */
[----:B------:R-:W-:Y:S01]  /*1490*/  IMAD.U32 R20, R80, -0x80000000, RZ ;  /* 0x8000000050147824 */ /* 0x000fe200078e00ff */
[----:B------:R-:W-:Y:S02]  /*14a0*/  BSSY B1, `(.L_x_23) ;  /* 0x0000004000017945 */ /* 0x000fe40003800000 */
[----:B-1----:R-:W-:-:S04]  /*14b0*/  LEA R23, R3, R0, 0x18 ;  /* 0x0000000003177211 */ /* 0x002fc800078ec0ff */
[----:B------:R-:W1:Y:S02]  /*14c0*/  SYNCS.PHASECHK.TRANS64.TRYWAIT P0, [R23+URZ+0x18], R20 ;  /* 0x00001814170075a7 */ /* 0x000e6400080011ff */
[----:B-1----:R-:W-:Y:S05]  /*14d0*/  @!P0 BRA `(.L_x_24) ;  /* 0x0000001c00148947 */ /* 0x002fea0003800000 */
.L_x_51:
[----:B------:R-:W-:Y:S05]  /*14e0*/  BSYNC B1 ;  /* 0x0000000000017941 */ /* 0x000fea0003800000 */
.L_x_23:
[----:B------:R-:W-:Y:S02]  /*14f0*/  ELECT P1, URZ, PT ;  /* 0x0000000000ff782f */ /* 0x000fe40003820000 */
[----:B------:R-:W-:Y:S02]  /*1500*/  LOP3.LUT R3, RZ, R77, RZ, 0x33, !PT ;  /* 0x0000004dff037212 */ /* 0x000fe400078e33ff */
[----:B------:R-:W-:Y:S02]  /*1510*/  ELECT P0, URZ, PT ;  /* 0x0000000000ff782f */ /* 0x000fe40003800000 */
[----:B------:R-:W-:Y:S01]  /*1520*/  R2UR UR17, R23 ;  /* 0x00000000171172ca */ /* 0x000fe200000e0000 */
[----:B------:R-:W-:-:S04]  /*1530*/  IMAD.IADD R3, R86, 0x1, R3 ;  /* 0x0000000156037824 */ /* 0x000fc800078e0203 */
[----:B------:R-:W-:Y:S02]  /*1540*/  IMAD R3, R3, 0x4, R23 ;  /* 0x0000000403037824 */ /* 0x000fe400078e0217 */
[----:B------:R-:W-:-:S04]  /*1550*/  @P1 IMAD.MOV.U32 R0, RZ, RZ, 0x1000 ;  /* 0x00001000ff001424 */ /* 0x000fc800078e00ff */
[----:B------:R-:W-:Y:S01]  /*1560*/  VOTEU.ANY UP0, P0 ;  /* 0x0000000000ff7886 */ /* 0x000fe20000000100 */
[----:B------:R-:W-:Y:S01]  /*1570*/  VOTEU.ANY UP1, P0 ;  /* 0x0000000000ff7886 */ /* 0x000fe20000020100 */
[----:B------:R3:W-:Y:S01]  /*1580*/  @P1 SYNCS.ARRIVE.TRANS64 RZ, [R23+URZ+0x10], R0 ;  /* 0x0000100017ff19a7 */ /* 0x0007e200080000ff */
[----:B------:R-:W5:Y:S02]  /*1590*/  LDS R22, [R3+0x2880] ;  /* 0x0028800003167984 */ /* 0x000f640000000800 */
[----:B------:R-:W-:Y:S02]  /*15a0*/  @UP0 UIADD3 UR16, UPT, UPT, UR17, 0x1880, URZ ;  /* 0x0000188011100890 */ /* 0x000fe4000fffe0ff */
[----:B------:R-:W-:Y:S01]  /*15b0*/  @UP0 UIADD3 UR17, UPT, UPT, UR17, 0x10, URZ ;  /* 0x0000001011110890 */ /* 0x000fe2000fffe0ff */
[----:B------:R-:W-:Y:S01]  /*15c0*/  @UP0 UMOV UR18, URZ ;  /* 0x000000ff00120c82 */ /* 0x000fe20008000000 */
[----:B---3--:R-:W-:-:S04]  /*15d0*/  @P0 IADD3 R0, P1, PT, R92, 0x100, RZ ;  /* 0x000001005c000810 */ /* 0x008fc80007f3e0ff */
[----:B------:R-:W-:Y:S01]  /*15e0*/  @P0 R2UR UR5, R0 ;  /* 0x00000000000502ca */ /* 0x000fe200000e0000 */
[----:B------:R-:W-:Y:S01]  /*15f0*/  @P0 IMAD.X R20, RZ, RZ, R93, P1 ;  /* 0x000000ffff140224 */ /* 0x000fe200008e065d */
[----:B------:R-:W3:Y:S01]  /*1600*/  @UP0 S2UR UR20, SR_CTAID.Y ;  /* 0x00000000001409c3 */ /* 0x000ee20000002600 */
[----:B------:R-:W-:-:S03]  /*1610*/  PLOP3.LUT P1, PT, PT, PT, PT, 0x8, 0x80 ;  /* 0x000000000080781c */ /* 0x000fc60003f2e170 */
[----:B------:R-:W-:-:S07]  /*1620*/  @P0 R2UR UR8, R20 ;  /* 0x00000000140802ca */ /* 0x000fce00000e0000 */
[----:B------:R-:W-:-:S06]  /*1630*/  IMAD.U32 R20, RZ, RZ, UR5 ;  /* 0x00000005ff147e24 */ /* 0x000fcc000f8e00ff */
[----:B-1----:R-:W-:Y:S01]  /*1640*/  IMAD.U32 R21, RZ, RZ, UR8 ;  /* 0x00000008ff157e24 */ /* 0x002fe2000f8e00ff */
[----:B------:R-:W-:-:S04]  /*1650*/  @P0 R2UR UR8, R20 ;  /* 0x00000000140802ca */ /* 0x000fc800000e0000 */
[----:B------:R-:W-:Y:S01]  /*1660*/  @P0 R2UR UR9, R21 ;  /* 0x00000000150902ca */ /* 0x000fe200000e0000 */
[----:B---3-5:R-:W-:-:S14]  /*1670*/  @P0 IMAD R0, R22, 0x20, R87 ;  /* 0x0000002016000824 */ /* 0x028fdc00078e0257 */
.L_x_25:
[----:B------:R-:W-:-:S13]  /*1680*/  @P0 ELECT P1, URZ, PT ;  /* 0x0000000000ff082f */ /* 0x000fda0003820000 */
[----:B------:R-:W-:Y:S02]  /*1690*/  @P1 R2UR.BROADCAST UR19, R0 ;  /* 0x00000000001312ca */ /* 0x000fe400008e0000 */
[----:B------:R-:W-:-:S11]  /*16a0*/  @P1 PLOP3.LUT P0, PT, P1, PT, PT, 0x8, 0x80 ;  /* 0x000000000080181c */ /* 0x000fd60000f0e170 */
[----:B------:R1:W-:Y:S01]  /*16b0*/  @UP1 UTMALDG.3D [UR16], [UR8], desc[URZ] ;  /* 0x0000ff10080015b4 */ /* 0x0003e20008011000 */
[----:B------:R-:W-:Y:S01]  /*16c0*/  PLOP3.LUT P1, PT, PT, PT, PT, 0x8, 0x80 ;  /* 0x000000000080781c */ /* 0x000fe20003f2e170 */
[----:B-1----:R-:W-:-:S12]  /*16d0*/  @P0 BRA.U.ANY `(.L_x_25) ;  /* 0xfffffffd00e80947 */ /* 0x002fd8000393ffff */
[----:B------:R-:W-:Y:S01]  /*16e0*/  VIADD R77, R77, 0x1 ;  /* 0x000000014d4d7836 */ /* 0x000fe20000000000 */
[----:B------:R-:W-:-:S07]  /*16f0*/  LOP3.LUT R80, R80, 0x1, RZ, 0x3c, !PT ;  /* 0x0000000150507812 */ /* 0x000fce00078e3cff */
.L_x_22:
[----:B------:R-:W-:Y:S05]  /*1700*/  BSYNC B0 ;  /* 0x0000000000007941 */ /* 0x000fea0003800000 */
.L_x_21:
[----:B-1----:R-:W1:Y:S01]  /*1710*/  S2R R3, SR_TID.X ;  /* 0x0000000000037919 */ /* 0x002e620000002100 */
[----:B------:R-:W5:Y:S01]  /*1720*/  S2UR UR8, SR_CgaCtaId ;  /* 0x00000000000879c3 */ /* 0x000f620000008800 */
[----:B------:R-:W-:Y:S01]  /*1730*/  UMOV UR5, 0x400 ;  /* 0x0000040000057882 */ /* 0x000fe20000000000 */
[----:B------:R-:W-:Y:S01]  /*1740*/  ISETP.GE.OR P0, PT, R84, R86, P2 ;  /* 0x000000565400720c */ /* 0x000fe20001706670 */
[----:B------:R-:W-:Y:S01]  /*1750*/  BSSY B0, `(.L_x_26) ;  /* 0x0000058000007945 */ /* 0x000fe20003800000 */
[----:B------:R-:W-:Y:S01]  /*1760*/  LOP3.LUT R78, R78, 0x1, RZ, 0x3c, !PT ;  /* 0x000000014e4e7812 */ /* 0x000fe200078e3cff */
[----:B-----5:R-:W-:Y:S01]  /*1770*/  ULEA UR5, UR8, UR5, 0x18 ;  /* 0x0000000508057291 */ /* 0x020fe2000f8ec0ff */
[C---:B-1-3--:R-:W-:Y:S01]  /*1780*/  IMAD R0, R3.reuse, 0x40, R3 ;  /* 0x0000004003007824 */ /* 0x04afe200078e0203 */
[C---:B------:R-:W-:Y:S01]  /*1790*/  ISETP.NE.AND P1, PT, R3.reuse, RZ, PT ;  /* 0x000000ff0300720c */ /* 0x040fe20003f25270 */
[----:B------:R-:W-:-:S03]  /*17a0*/  IMAD.SHL.U32 R21, R3, 0x20, RZ ;  /* 0x0000002003157824 */ /* 0x000fc600078e00ff */
[----:B------:R-:W-:Y:S01]  /*17b0*/  LOP3.LUT R20, R0, 0x1c8, RZ, 0xc0, !PT ;  /* 0x000001c800147812 */ /* 0x000fe200078ec0ff */
[----:B------:R-:W-:-:S03]  /*17c0*/  IMAD.U32 R0, RZ, RZ, UR5 ;  /* 0x00000005ff007e24 */ /* 0x000fc6000f8e00ff */
[----:B------:R-:W-:-:S04]  /*17d0*/  LOP3.LUT R21, R20, 0x200, R21, 0xf8, !PT ;  /* 0x0000020014157812 */ /* 0x000fc800078ef815 */
[----:B------:R-:W-:-:S05]  /*17e0*/  IADD3 R89, PT, PT, R0, R21, R21 ;  /* 0x0000001500597210 */ /* 0x000fca0007ffe015 */
[C---:B------:R-:W-:Y:S02]  /*17f0*/  VIADD R20, R89.reuse, 0x880 ;  /* 0x0000088059147836 */ /* 0x040fe40000000000 */
[C---:B------:R-:W-:Y:S02]  /*1800*/  VIADD R91, R89.reuse, 0x8a0 ;  /* 0x000008a0595b7836 */ /* 0x040fe40000000000 */
[C---:B------:R-:W-:Y:S01]  /*1810*/  VIADD R90, R89.reuse, 0x8c0 ;  /* 0x000008c0595a7836 */ /* 0x040fe20000000000 */
[----:B------:R-:W-:Y:S01]  /*1820*/  SHF.R.U32.HI R21, RZ, 0x3, R20 ;  /* 0x00000003ff157819 */ /* 0x000fe20000011614 */
[----:B------:R-:W-:-:S03]  /*1830*/  VIADD R89, R89, 0x8e0 ;  /* 0x000008e059597836 */ /* 0x000fc60000000000 */
[----:B------:R-:W-:Y:S02]  /*1840*/  LOP3.LUT R68, R20, 0x70, R21, 0x78, !PT ;  /* 0x0000007014447812 */ /* 0x000fe400078e7815 */
[----:B------:R-:W-:Y:S02]  /*1850*/  SHF.R.U32.HI R20, RZ, 0x3, R91 ;  /* 0x00000003ff147819 */ /* 0x000fe4000001165b */
[----:B------:R-:W-:Y:S01]  /*1860*/  SHF.R.U32.HI R65, RZ, 0x3, R90 ;  /* 0x00000003ff417819 */ /* 0x000fe2000001165a */
[----:B------:R-:W1:Y:S01]  /*1870*/  LDSM.16.M88.4 R48, [R68] ;  /* 0x000000004430783b */ /* 0x000e620000000200 */
[----:B------:R-:W-:Y:S02]  /*1880*/  LOP3.LUT R91, R91, 0x70, R20, 0x78, !PT ;  /* 0x000000705b5b7812 */ /* 0x000fe400078e7814 */
[----:B------:R-:W-:Y:S01]  /*1890*/  LOP3.LUT R90, R90, 0x70, R65, 0x78, !PT ;  /* 0x000000705a5a7812 */ /* 0x000fe200078e7841 */
[----:B------:R-:W-:Y:S04]  /*18a0*/  LDSM.16.M88.4 R68, [R68+0x800] ;  /* 0x000800004444783b */ /* 0x000fe80000000200 */
[----:B------:R-:W3:Y:S04]  /*18b0*/  LDSM.16.M88.4 R20, [R91] ;  /* 0x000000005b14783b */ /* 0x000ee80000000200 */
[----:B------:R-:W5:Y:S04]  /*18c0*/  LDSM.16.M88.4 R64, [R90] ;  /* 0x000000005a40783b */ /* 0x000f680000000200 */
[----:B------:R-:W4:Y:S02]  /*18d0*/  LDSM.16.M88.4 R72, [R91+0x800] ;  /* 0x000800005b48783b */ /* 0x000f240000000200 */
[C---:B-1--4-:R-:W-:Y:S08]  /*18e0*/  HMMA.16816.F32.BF16 R28, R16.reuse, R48, RZ ;  /* 0x00000030101c723c */ /* 0x052ff000000418ff */
[----:B------:R-:W-:-:S12]  /*18f0*/  HMMA.16816.F32.BF16 R48, R16, R50, RZ ;  /* 0x000000321030723c */ /* 0x000fd800000418ff */
[C---:B---3--:R-:W-:Y:S08]  /*1900*/  HMMA.16816.F32.BF16 R28, R12.reuse, R20, R28 ;  /* 0x000000140c1c723c */ /* 0x048ff0000004181c */
[----:B------:R-:W-:Y:S08]  /*1910*/  HMMA.16816.F32.BF16 R20, R12, R22, R48 ;  /* 0x000000160c14723c */ /* 0x000ff00000041830 */
[----:B------:R-:W-:Y:S08]  /*1920*/  HMMA.16816.F32.BF16 R48, R16, R68, RZ ;  /* 0x000000441030723c */ /* 0x000ff000000418ff */
[C---:B--2--5:R-:W-:Y:S08]  /*1930*/  HMMA.16816.F32.BF16 R28, R8.reuse, R64, R28 ;  /* 0x00000040081c723c */ /* 0x064ff0000004181c */
[----:B------:R-:W-:Y:S01]  /*1940*/  HMMA.16816.F32.BF16 R64, R8, R66, R20 ;  /* 0x000000420840723c */ /* 0x000fe20000041814 */
[----:B------:R-:W1:Y:S07]  /*1950*/  LDSM.16.M88.4 R20, [R90+0x800] ;  /* 0x000800005a14783b */ /* 0x000e6e0000000200 */
[----:B------:R-:W-:Y:S08]  /*1960*/  HMMA.16816.F32.BF16 R68, R16, R70, RZ ;  /* 0x000000461044723c */ /* 0x000ff000000418ff */
[----:B------:R-:W-:Y:S01]  /*1970*/  HMMA.16816.F32.BF16 R48, R12, R72, R48 ;  /* 0x000000480c30723c */ /* 0x000fe20000041830 */
[----:B------:R-:W-:-:S04]  /*1980*/  SHF.R.U32.HI R72, RZ, 0x3, R89 ;  /* 0x00000003ff487819 */ /* 0x000fc80000011659 */
[----:B------:R-:W-:-:S07]  /*1990*/  LOP3.LUT R89, R89, 0x70, R72, 0x78, !PT ;  /* 0x0000007059597812 */ /* 0x000fce00078e7848 */
[----:B------:R-:W-:Y:S01]  /*19a0*/  HMMA.16816.F32.BF16 R68, R12, R74, R68 ;  /* 0x0000004a0c44723c */ /* 0x000fe20000041844 */
[----:B------:R-:W2:Y:S07]  /*19b0*/  LDSM.16.M88.4 R72, [R89] ;  /* 0x000000005948783b */ /* 0x000eae0000000200 */
[----:B-1----:R-:W-:-:S12]  /*19c0*/  HMMA.16816.F32.BF16 R48, R8, R20, R48 ;  /* 0x000000140830723c */ /* 0x002fd80000041830 */
[----:B------:R-:W-:Y:S01]  /*19d0*/  HMMA.16816.F32.BF16 R20, R8, R22, R68 ;  /* 0x000000160814723c */ /* 0x000fe20000041844 */
[----:B------:R-:W1:Y:S07]  /*19e0*/  LDSM.16.M88.4 R68, [R89+0x800] ;  /* 0x000800005944783b */ /* 0x000e6e0000000200 */
[C---:B--2---:R-:W-:Y:S08]  /*19f0*/  HMMA.16816.F32.BF16 R28, R4.reuse, R72, R28 ;  /* 0x00000048041c723c */ /* 0x044ff0000004181c */
[C---:B------:R-:W-:Y:S08]  /*1a00*/  HMMA.16816.F32.BF16 R64, R4.reuse, R74, R64 ;  /* 0x0000004a0440723c */ /* 0x040ff00000041840 */
[----:B-1----:R-:W-:Y:S01]  /*1a10*/  HMMA.16816.F32.BF16 R48, R4, R68, R48 ;  /* 0x000000440430723c */ /* 0x002fe20000041830 */
[----:B------:R-:W-:-:S04]  /*1a20*/  @!P1 IMAD.MOV.U32 R69, RZ, RZ, 0x1 ;  /* 0x00000001ff459424 */ /* 0x000fc800078e00ff */
[----:B------:R1:W-:Y:S03]  /*1a30*/  @!P1 SYNCS.ARRIVE.TRANS64.ART0 RZ, [R0+URZ+0x8], R69 ;  /* 0x0000084500ff99a7 */ /* 0x0003e600085000ff */
[----:B------:R-:W-:Y:S01]  /*1a40*/  HMMA.16816.F32.BF16 R20, R4, R70, R20 ;  /* 0x000000460414723c */ /* 0x000fe20000041814 */
[----:B------:R-:W-:-:S04]  /*1a50*/  NOP ;  /* 0x0000000000007918 */ /* 0x000fc80000000000 */
[----:B------:R-:W-:-:S15]  /*1a60*/  @P0 BRA `(.L_x_27) ;  /* 0x0000000000980947 */ /* 0x000fde0003800000 */
[----:B-1----:R-:W-:Y:S01]  /*1a70*/  IMAD.U32 R69, R85, -0x80000000, RZ ;  /* 0x8000000055457824 */ /* 0x002fe200078e00ff */
[----:B------:R-:W-:Y:S03]  /*1a80*/  BSSY B1, `(.L_x_28) ;  /* 0x0000003000017945 */ /* 0x000fe60003800000 */
[----:B------:R-:W1:Y:S02]  /*1a90*/  SYNCS.PHASECHK.TRANS64.TRYWAIT P0, [R0+URZ+0x8], R69 ;  /* 0x00000845000075a7 */ /* 0x000e6400080011ff */
[----:B-1----:R-:W-:Y:S05]  /*1aa0*/  @!P0 BRA `(.L_x_29) ;  /* 0x0000001400b88947 */ /* 0x002fea0003800000 */
.L_x_53:
[----:B------:R-:W-:Y:S05]  /*1ab0*/  BSYNC B1 ;  /* 0x0000000000017941 */ /* 0x000fea0003800000 */
.L_x_28:
[----:B------:R-:W-:Y:S02]  /*1ac0*/  ELECT P3, URZ, PT ;  /* 0x0000000000ff782f */ /* 0x000fe40003860000 */
[----:B-1----:R-:W-:Y:S02]  /*1ad0*/  LOP3.LUT R69, RZ, R84, RZ, 0x33, !PT ;  /* 0x00000054ff457212 */ /* 0x002fe400078e33ff */
[----:B------:R-:W-:-:S03]  /*1ae0*/  ELECT P0, URZ, PT ;  /* 0x0000000000ff782f */ /* 0x000fc60003800000 */
[----:B------:R-:W-:-:S04]  /*1af0*/  IMAD.IADD R69, R86, 0x1, R69 ;  /* 0x0000000156457824 */ /* 0x000fc800078e0245 */
[----:B------:R-:W-:Y:S02]  /*1b00*/  IMAD R70, R69, 0x4, R0 ;  /* 0x0000000445467824 */ /* 0x000fe400078e0200 */
[----:B------:R-:W-:-:S04]  /*1b10*/  @P3 IMAD.MOV.U32 R71, RZ, RZ, 0x1000 ;  /* 0x00001000ff473424 */ /* 0x000fc800078e00ff */
[----:B------:R-:W-:Y:S01]  /*1b20*/  VOTEU.ANY UP0, P0 ;  /* 0x0000000000ff7886 */ /* 0x000fe20000000100 */
[----:B------:R-:W-:Y:S01]  /*1b30*/  VOTEU.ANY UP1, P0 ;  /* 0x0000000000ff7886 */ /* 0x000fe20000020100 */
[----:B------:R1:W-:Y:S01]  /*1b40*/  @P3 SYNCS.ARRIVE.TRANS64 RZ, [R0+URZ], R71 ;  /* 0x0000004700ff39a7 */ /* 0x0003e200080000ff */
[----:B------:R-:W2:Y:S01]  /*1b50*/  LDS R70, [R70+0x2880] ;  /* 0x0028800046467984 */ /* 0x000ea20000000800 */
[----:B------:R-:W-:Y:S01]  /*1b60*/  @P0 IADD3 R68, P3, PT, R92, 0x80, RZ ;  /* 0x000000805c440810 */ /* 0x000fe20007f7e0ff */
[----:B------:R-:W-:-:S03]  /*1b70*/  @UP0 UMOV UR18, URZ ;  /* 0x000000ff00120c82 */ /* 0x000fc60008000000 */
[----:B------:R-:W-:Y:S01]  /*1b80*/  @P0 R2UR UR5, R68 ;  /* 0x00000000440502ca */ /* 0x000fe200000e0000 */
[----:B------:R-:W-:Y:S01]  /*1b90*/  @P0 IMAD.X R68, RZ, RZ, R93, P3 ;  /* 0x000000ffff440224 */ /* 0x000fe200018e065d */
[----:B------:R-:W-:-:S04]  /*1ba0*/  PLOP3.LUT P3, PT, PT, PT, PT, 0x8, 0x80 ;  /* 0x000000000080781c */ /* 0x000fc80003f6e170 */
[----:B------:R-:W-:Y:S01]  /*1bb0*/  @P0 R2UR UR8, R68 ;  /* 0x00000000440802ca */ /* 0x000fe200000e0000 */
[----:B------:R-:W3:Y:S06]  /*1bc0*/  @UP0 S2UR UR20, SR_CTAID.Y ;  /* 0x00000000001409c3 */ /* 0x000eec0000002600 */
[----:B------:R-:W-:-:S06]  /*1bd0*/  IMAD.U32 R68, RZ, RZ, UR5 ;  /* 0x00000005ff447e24 */ /* 0x000fcc000f8e00ff */
[----:B------:R-:W-:Y:S01]  /*1be0*/  IMAD.U32 R69, RZ, RZ, UR8 ;  /* 0x00000008ff457e24 */ /* 0x000fe2000f8e00ff */
[----:B------:R-:W-:Y:S01]  /*1bf0*/  @P0 R2UR UR8, R68 ;  /* 0x00000000440802ca */ /* 0x000fe200000e0000 */
[----:B------:R-:W-:-:S03]  /*1c00*/  @P0 VIADD R68, R0, 0x880 ;  /* 0x0000088000440836 */ /* 0x000fc60000000000 */
[----:B------:R-:W-:Y:S02]  /*1c10*/  @P0 R2UR UR9, R69 ;  /* 0x00000000450902ca */ /* 0x000fe400000e0000 */
[----:B------:R-:W-:Y:S01]  /*1c20*/  @P0 R2UR UR16, R68 ;  /* 0x00000000441002ca */ /* 0x000fe200000e0000 */
[----:B-123--:R-:W-:-:S14]  /*1c30*/  @P0 IMAD R68, R70, 0x20, R87 ;  /* 0x0000002046440824 */ /* 0x00efdc00078e0257 */
.L_x_30:
[----:B------:R-:W-:-:S13]  /*1c40*/  @P0 ELECT P3, URZ, PT ;  /* 0x0000000000ff082f */ /* 0x000fda0003860000 */
[----:B------:R-:W-:Y:S02]  /*1c50*/  @P3 R2UR.BROADCAST UR19, R68 ;  /* 0x00000000441332ca */ /* 0x000fe400008e0000 */
[----:B------:R-:W-:Y:S02]  /*1c60*/  @P3 R2UR.BROADCAST UR17, R0 ;  /* 0x00000000001132ca */ /* 0x000fe400008e0000 */
[----:B------:R-:W-:Y:S02]  /*1c70*/  @P3 PLOP3.LUT P0, PT, P3, PT, PT, 0x8, 0x80 ;  /* 0x000000000080381c */ /* 0x000fe40001f0e170 */
[----:B------:R-:W-:-:S09]  /*1c80*/  PLOP3.LUT P3, PT, PT, PT, PT, 0x8, 0x80 ;  /* 0x000000000080781c */ /* 0x000fd20003f6e170 */
[----:B------:R1:W-:Y:S02]  /*1c90*/  @UP1 UTMALDG.3D [UR16], [UR8], desc[URZ] ;  /* 0x0000ff10080015b4 */ /* 0x0003e40008011000 */
[----:B-1----:R-:W-:Y:S05]  /*1ca0*/  @P0 BRA.U.ANY `(.L_x_30) ;  /* 0xfffffffd00e40947 */ /* 0x002fea000393ffff */
[----:B------:R-:W-:Y:S01]  /*1cb0*/  VIADD R84, R84, 0x1 ;  /* 0x0000000154547836 */ /* 0x000fe20000000000 */
[----:B------:R-:W-:-:S07]  /*1cc0*/  LOP3.LUT R85, R85, 0x1, RZ, 0x3c, !PT ;  /* 0x0000000155557812 */ /* 0x000fce00078e3cff */
.L_x_27:
[----:B------:R-:W-:Y:S05]  /*1cd0*/  BSYNC B0 ;  /* 0x0000000000007941 */ /* 0x000fea0003800000 */
.L_x_26:
[----:B------:R-:W-:Y:S01]  /*1ce0*/  ISETP.GT.U32.AND P3, PT, R3, 0xf, PT ;  /* 0x0000000f0300780c */ /* 0x000fe20003f64070 */
[----:B------:R-:W-:Y:S01]  /*1cf0*/  BSSY B0, `(.L_x_31) ;  /* 0x000005a000007945 */ /* 0x000fe20003800000 */
[----:B------:R-:W-:-:S04]  /*1d00*/  ISETP.NE.AND P0, PT, R76, RZ, PT ;  /* 0x000000ff4c00720c */ /* 0x000fc80003f05270 */
[----:B------:R-:W-:-:S07]  /*1d10*/  FSEL R2, R2, R83, !P0 ;  /* 0x0000005302027208 */ /* 0x000fce0004000000 */
[----:B------:R-:W-:Y:S05]  /*1d20*/  @P3 BRA `(.L_x_32) ;  /* 0x0000000400583947 */ /* 0x000fea0003800000 */
[----:B------:R-:W-:Y:S01]  /*1d30*/  FMUL R65, R65, UR4 ;  /* 0x0000000441417c20 */ /* 0x000fe20008400000 */
[----:B------:R-:W-:Y:S01]  /*1d40*/  FMUL R21, R21, UR4 ;  /* 0x0000000415157c20 */ /* 0x000fe20008400000 */
[----:B------:R-:W-:Y:S01]  /*1d50*/  FMUL R75, R64, UR4 ;  /* 0x00000004404b7c20 */ /* 0x000fe20008400000 */
[----:B-1----:R-:W-:Y:S01]  /*1d60*/  FMUL R69, R20, UR4 ;  /* 0x0000000414457c20 */ /* 0x002fe20008400000 */
[----:B------:R-:W-:Y:S01]  /*1d70*/  FMUL R49, R49, UR4 ;  /* 0x0000000431317c20 */ /* 0x000fe20008400000 */
[----:B------:R-:W-:Y:S01]  /*1d80*/  FMUL R29, R29, UR4 ;  /* 0x000000041d1d7c20 */ /* 0x000fe20008400000 */
[----:B------:R-:W-:Y:S01]  /*1d90*/  FMUL R89, R48, UR4 ;  /* 0x0000000430597c20 */ /* 0x000fe20008400000 */
[----:B------:R-:W-:Y:S01]  /*1da0*/  FMUL R91, R28, UR4 ;  /* 0x000000041c5b7c20 */ /* 0x000fe20008400000 */
[----:B------:R-:W-:Y:S01]  /*1db0*/  FMNMX.NAN R20, R75, R69, !PT ;  /* 0x000000454b147209 */ /* 0x000fe20007820000 */
[----:B------:R-:W-:Y:S01]  /*1dc0*/  UMOV UR5, 0xf ;  /* 0x0000000f00057882 */ /* 0x000fe20000000000 */
[----:B------:R-:W-:-:S02]  /*1dd0*/  FMNMX.NAN R28, R65, R21, !PT ;  /* 0x00000015411c7209 */ /* 0x000fc40007820000 */
[----:B------:R-:W-:Y:S02]  /*1de0*/  FMNMX3.NAN R20, R91, R89, R20, !PT ;  /* 0x000000595b147276 */ /* 0x000fe40007820014 */
[----:B------:R-:W-:-:S04]  /*1df0*/  FMNMX3.NAN R71, R29, R49, R28, !PT ;  /* 0x000000311d477276 */ /* 0x000fc8000782001c */
[----:B------:R-:W-:Y:S01]  /*1e00*/  FMNMX.NAN R90, R20, R71, !PT ;  /* 0x00000047145a7209 */ /* 0x000fe20007820000 */
[----:B------:R-:W-:Y:S06]  /*1e10*/  BRA.DIV UR5, `(.L_x_33) ;  /* 0x0000001205f47947 */ /* 0x000fec000b800000 */
[----:B------:R-:W-:Y:S01]  /*1e20*/  IMAD.MOV.U32 R73, RZ, RZ, 0xf ;  /* 0x0000000fff497424 */ /* 0x000fe200078e00ff */
[----:B------:R-:W1:Y:S02]  /*1e30*/  SHFL.BFLY PT, R72, R90, 0x2, 0x1f ;  /* 0x0c401f005a487f89 */ /* 0x000e6400000e0000 */
[----:B-1----:R-:W-:Y:S01]  /*1e40*/  FMNMX R20, R90, R72, !PT ;  /* 0x000000485a147209 */ /* 0x002fe20007800000 */
[----:B------:R-:W-:-:S06]  /*1e50*/  IMAD.MOV.U32 R72, RZ, RZ, 0xf ;  /* 0x0000000fff487424 */ /* 0x000fcc00078e00ff */
[----:B------:R-:W1:Y:S02]  /*1e60*/  SHFL.BFLY PT, R72, R20, 0x1, 0x1f ;  /* 0x0c201f0014487f89 */ /* 0x000e6400000e0000 */
[----:B-1----:R-:W-:-:S04]  /*1e70*/  FMNMX R71, R20, R72, !PT ;  /* 0x0000004814477209 */ /* 0x002fc80007800000 */
[----:B------:R-:W-:-:S04]  /*1e80*/  FMNMX R70, R2, R71, !PT ;  /* 0x0000004702467209 */ /* 0x000fc80007800000 */
[----:B------:R-:W-:-:S05]  /*1e90*/  FSEL R68, R71, R70, !P0 ;  /* 0x0000004647447208 */ /* 0x000fca0004000000 */
[--C-:B------:R-:W-:Y:S01]  /*1ea0*/  FADD R91, R91, -R68.reuse ;  /* 0x800000445b5b7221 */ /* 0x100fe20000000000 */
[--C-:B------:R-:W-:Y:S01]  /*1eb0*/  FADD R29, R29, -R68.reuse ;  /* 0x800000441d1d7221 */ /* 0x100fe20000000000 */
[--C-:B------:R-:W-:Y:S01]  /*1ec0*/  FADD R75, R75, -R68.reuse ;  /* 0x800000444b4b7221 */ /* 0x100fe20000000000 */
[--C-:B------:R-:W-:Y:S01]  /*1ed0*/  FADD R65, R65, -R68.reuse ;  /* 0x8000004441417221 */ /* 0x100fe20000000000 */
[----:B------:R-:W-:Y:S01]  /*1ee0*/  FMUL R91, R91, 1.4426950216293334961 ;  /* 0x3fb8aa3b5b5b7820 */ /* 0x000fe20000400000 */
[----:B------:R-:W-:Y:S01]  /*1ef0*/  FMUL R29, R29, 1.4426950216293334961 ;  /* 0x3fb8aa3b1d1d7820 */ /* 0x000fe20000400000 */
[----:B------:R-:W-:Y:S01]  /*1f00*/  FMUL R75, R75, 1.4426950216293334961 ;  /* 0x3fb8aa3b4b4b7820 */ /* 0x000fe20000400000 */
[----:B------:R-:W-:Y:S01]  /*1f10*/  FMUL R65, R65, 1.4426950216293334961 ;  /* 0x3fb8aa3b41417820 */ /* 0x000fe20000400000 */
[----:B------:R-:W1:Y:S01]  /*1f20*/  MUFU.EX2 R28, R91 ;  /* 0x0000005b001c7308 */ /* 0x000e620000000800 */
[--C-:B------:R-:W-:Y:S01]  /*1f30*/  FADD R89, R89, -R68.reuse ;  /* 0x8000004459597221 */ /* 0x100fe20000000000 */
[--C-:B------:R-:W-:Y:S01]  /*1f40*/  FADD R49, R49, -R68.reuse ;  /* 0x8000004431317221 */ /* 0x100fe20000000000 */
[--C-:B------:R-:W-:Y:S01]  /*1f50*/  FADD R69, R69, -R68.reuse ;  /* 0x8000004445457221 */ /* 0x100fe20000000000 */
[----:B------:R-:W-:Y:S01]  /*1f60*/  FADD R21, R21, -R68 ;  /* 0x8000004415157221 */ /* 0x000fe20000000000 */
[----:B------:R-:W-:Y:S01]  /*1f70*/  FMUL R89, R89, 1.4426950216293334961 ;  /* 0x3fb8aa3b59597820 */ /* 0x000fe20000400000 */
[----:B------:R-:W-:Y:S01]  /*1f80*/  FMUL R49, R49, 1.4426950216293334961 ;  /* 0x3fb8aa3b31317820 */ /* 0x000fe20000400000 */
[----:B------:R-:W-:Y:S01]  /*1f90*/  FMUL R69, R69, 1.4426950216293334961 ;  /* 0x3fb8aa3b45457820 */ /* 0x000fe20000400000 */
[----:B------:R-:W2:Y:S01]  /*1fa0*/  MUFU.EX2 R29, R29 ;  /* 0x0000001d001d7308 */ /* 0x000ea20000000800 */
[----:B------:R-:W-:-:S07]  /*1fb0*/  FMUL R21, R21, 1.4426950216293334961 ;  /* 0x3fb8aa3b15157820 */ /* 0x000fce0000400000 */
[----:B------:R-:W3:Y:S01]  /*1fc0*/  MUFU.EX2 R64, R75 ;  /* 0x0000004b00407308 */ /* 0x000ee20000000800 */
[----:B-1----:R-:W-:-:S07]  /*1fd0*/  FADD R72, RZ, R28 ;  /* 0x0000001cff487221 */ /* 0x002fce0000000000 */
[----:B------:R-:W1:Y:S01]  /*1fe0*/  MUFU.EX2 R65, R65 ;  /* 0x0000004100417308 */ /* 0x000e620000000800 */
[----:B--2---:R-:W-:-:S07]  /*1ff0*/  FADD R71, R29, R72 ;  /* 0x000000481d477221 */ /* 0x004fce0000000000 */
[----:B------:R-:W2:Y:S01]  /*2000*/  MUFU.EX2 R48, R89 ;  /* 0x0000005900307308 */ /* 0x000ea20000000800 */
[----:B---3--:R-:W-:-:S07]  /*2010*/  FADD R72, R64, R71 ;  /* 0x0000004740487221 */ /* 0x008fce0000000000 */
[----:B------:R-:W3:Y:S01]  /*2020*/  MUFU.EX2 R49, R49 ;  /* 0x0000003100317308 */ /* 0x000ee20000000800 */
[----:B-1----:R-:W-:-:S07]  /*2030*/  FADD R71, R65, R72 ;  /* 0x0000004841477221 */ /* 0x002fce0000000000 */
[----:B------:R-:W1:Y:S01]  /*2040*/  MUFU.EX2 R20, R69 ;  /* 0x0000004500147308 */ /* 0x000e620000000800 */
[----:B--2---:R-:W-:-:S07]  /*2050*/  FADD R72, R48, R71 ;  /* 0x0000004730487221 */ /* 0x004fce0000000000 */
[----:B------:R-:W2:Y:S01]  /*2060*/  MUFU.EX2 R21, R21 ;  /* 0x0000001500157308 */ /* 0x000ea20000000800 */
[----:B---3--:R-:W-:-:S04]  /*2070*/  FADD R71, R49, R72 ;  /* 0x0000004831477221 */ /* 0x008fc80000000000 */
[----:B-1----:R-:W-:Y:S01]  /*2080*/  FADD R72, R20, R71 ;  /* 0x0000004714487221 */ /* 0x002fe20000000000 */
[----:B------:R-:W-:-:S03]  /*2090*/  IMAD.MOV.U32 R71, RZ, RZ, 0xf ;  /* 0x0000000fff477424 */ /* 0x000fc600078e00ff */
[----:B--2---:R-:W-:-:S05]  /*20a0*/  FADD R90, R21, R72 ;  /* 0x00000048155a7221 */ /* 0x004fca0000000000 */
[----:B------:R-:W1:Y:S02]  /*20b0*/  SHFL.BFLY PT, R72, R90, 0x2, 0x1f ;  /* 0x0c401f005a487f89 */ /* 0x000e6400000e0000 */
[----:B-1----:R-:W-:Y:S01]  /*20c0*/  FADD R69, R90, R72 ;  /* 0x000000485a457221 */ /* 0x002fe20000000000 */
[----:B------:R-:W-:-:S06]  /*20d0*/  IMAD.MOV.U32 R72, RZ, RZ, 0xf ;  /* 0x0000000fff487424 */ /* 0x000fcc00078e00ff */
[----:B------:R1:W2:Y:S02]  /*20e0*/  SHFL.BFLY PT, R72, R69, 0x1, 0x1f ;  /* 0x0c201f0045487f89 */ /* 0x0002a400000e0000 */
.L_x_59:
[----:B------:R-:W-:Y:S01]  /*20f0*/  BSSY.RECONVERGENT B1, `(.L_x_34) ;  /* 0x0000017000017945 */ /* 0x000fe20003800200 */
[----:B-12---:R-:W-:-:S03]  /*2100*/  FADD R69, R69, R72 ;  /* 0x0000004845457221 */ /* 0x006fc60000000000 */
[----:B------:R-:W-:Y:S05]  /*2110*/  @!P0 BRA `(.L_x_35) ;  /* 0x0000000000508947 */ /* 0x000fea0003800000 */
[----:B------:R-:W-:-:S04]  /*2120*/  FADD R70, R83, -R70 ;  /* 0x8000004653467221 */ /* 0x000fc80000000000 */
[----:B------:R-:W-:-:S06]  /*2130*/  FMUL R70, R70, 1.4426950216293334961 ;  /* 0x3fb8aa3b46467820 */ /* 0x000fcc0000400000 */
[----:B------:R-:W1:Y:S02]  /*2140*/  MUFU.EX2 R70, R70 ;  /* 0x0000004600467308 */ /* 0x000e640000000800 */
[-C--:B-1----:R-:W-:Y:S01]  /*2150*/  FFMA R69, R82, R70.reuse, R69 ;  /* 0x0000004652457223 */ /* 0x082fe20000000045 */
[-C--:B------:R-:W-:Y:S01]  /*2160*/  FMUL R45, R45, R70.reuse ;  /* 0x000000462d2d7220 */ /* 0x080fe20000400000 */
        /* <DEDUP_REMOVED lines=14> */
[----:B------:R-:W-:-:S07]  /*2250*/  FMUL R33, R33, R70 ;  /* 0x0000004621217220 */ /* 0x000fce0000400000 */
.L_x_35:
[----:B------:R-:W-:Y:S05]  /*2260*/  BSYNC.RECONVERGENT B1 ;  /* 0x0000000000017941 */ /* 0x000fea0003800200 */
.L_x_34:
[----:B------:R-:W-:Y:S02]  /*2270*/  IMAD.MOV.U32 R82, RZ, RZ, R69 ;  /* 0x000000ffff527224 */ /* 0x000fe400078e0045 */
[----:B------:R-:W-:-:S07]  /*2280*/  IMAD.MOV.U32 R83, RZ, RZ, R68 ;  /* 0x000000ffff537224 */ /* 0x000fce00078e0044 */
.L_x_32:
[----:B------:R-:W-:Y:S05]  /*2290*/  BSYNC B0 ;  /* 0x0000000000007941 */ /* 0x000fea0003800000 */
.L_x_31:
[----:B-1----:R-:W-:-:S04]  /*22a0*/  IMAD.U32 R69, R79, -0x80000000, RZ ;  /* 0x800000004f457824 */ /* 0x002fc800078e00ff */
[----:B------:R-:W1:Y:S02]  /*22b0*/  SYNCS.PHASECHK.TRANS64.TRYWAIT P0, [R0+URZ+0x10], R69 ;  /* 0x00001045000075a7 */ /* 0x000e6400080011ff */
[----:B-1----:R-:W-:Y:S05]  /*22c0*/  @P0 BRA `(.L_x_36) ;  /* 0x0000000000080947 */ /* 0x002fea0003800000 */
[----:B------:R-:W1:Y:S02]  /*22d0*/  SYNCS.PHASECHK.TRANS64.TRYWAIT P0, [R0+URZ+0x10], R69 ;  /* 0x00001045000075a7 */ /* 0x000e6400080011ff */
[----:B-1----:R-:W-:Y:S05]  /*22e0*/  @!P0 BRA `(.L_x_37) ;  /* 0x0000001000b88947 */ /* 0x002fea0003800000 */
.L_x_36:
[----:B------:R-:W-:Y:S01]  /*22f0*/  IMAD R68, R3, 0x80, R3 ;  /* 0x0000008003447824 */ /* 0x000fe200078e0203 */
[----:B------:R-:W-:Y:S01]  /*2300*/  F2FP.BF16.F32.PACK_AB R28, R29, R28 ;  /* 0x0000001c1d1c723e */ /* 0x000fe200000010ff */
[----:B------:R-:W-:Y:S05]  /*2310*/  WARPSYNC.ALL ;  /* 0x0000000000007948 */ /* 0x000fea0003800000 */
[----:B------:R-:W-:Y:S01]  /*2320*/  NOP ;  /* 0x0000000000007918 */ /* 0x000fe20000000000 */
[----:B------:R-:W-:Y:S01]  /*2330*/  LOP3.LUT R73, R68, 0x790, RZ, 0xc0, !PT ;  /* 0x0000079044497812 */ /* 0x000fe200078ec0ff */
[----:B------:R-:W-:Y:S01]  /*2340*/  VIADD R81, R81, 0x1 ;  /* 0x0000000151517836 */ /* 0x000fe20000000000 */
[----:B------:R-:W-:Y:S01]  /*2350*/  F2FP.BF16.F32.PACK_AB R48, R49, R48 ;  /* 0x000000303130723e */ /* 0x000fe200000010ff */
[----:B------:R-:W-:Y:S01]  /*2360*/  VIADD R49, R86, 0xffffffff ;  /* 0xffffffff56317836 */ /* 0x000fe20000000000 */
[----:B------:R-:W-:Y:S01]  /*2370*/  PLOP3.LUT P0, PT, PT, PT, PT, 0x80, 0x8 ;  /* 0x000000000008781c */ /* 0x000fe20003f0f070 */
[----:B------:R-:W-:Y:S01]  /*2380*/  IMAD.IADD R73, R0, 0x1, R73 ;  /* 0x0000000100497824 */ /* 0x000fe200078e0249 */
[----:B------:R-:W-:-:S02]  /*2390*/  LOP3.LUT R79, R79, 0x1, RZ, 0x3c, !PT ;  /* 0x000000014f4f7812 */ /* 0x000fc400078e3cff */
[C---:B------:R-:W-:Y:S01]  /*23a0*/  ISETP.GE.AND P3, PT, R76.reuse, R49, PT ;  /* 0x000000314c00720c */ /* 0x040fe20003f66270 */
[----:B------:R-:W-:Y:S01]  /*23b0*/  VIADD R90, R73, 0x1880 ;  /* 0x00001880495a7836 */ /* 0x000fe20000000000 */
[----:B------:R-:W-:Y:S01]  /*23c0*/  F2FP.BF16.F32.PACK_AB R49, R51, R50 ;  /* 0x000000323331723e */ /* 0x000fe200000010ff */
[----:B------:R-:W-:Y:S01]  /*23d0*/  VIADD R89, R73, 0x18a0 ;  /* 0x000018a049597836 */ /* 0x000fe20000000000 */
[----:B------:R-:W-:Y:S01]  /*23e0*/  F2FP.BF16.F32.PACK_AB R50, R21, R20 ;  /* 0x000000141532723e */ /* 0x000fe200000010ff */
[C---:B------:R-:W-:Y:S01]  /*23f0*/  VIADD R72, R73.reuse, 0x18c0 ;  /* 0x000018c049487836 */ /* 0x040fe20000000000 */
[----:B------:R-:W-:Y:S01]  /*2400*/  SHF.R.U32.HI R29, RZ, 0x3, R90 ;  /* 0x00000003ff1d7819 */ /* 0x000fe2000001165a */
[----:B------:R-:W-:Y:S01]  /*2410*/  VIADD R73, R73, 0x18e0 ;  /* 0x000018e049497836 */ /* 0x000fe20000000000 */
[----:B------:R-:W-:Y:S01]  /*2420*/  SHF.R.U32.HI R68, RZ, 0x3, R89 ;  /* 0x00000003ff447819 */ /* 0x000fe20000011659 */
[----:B------:R-:W-:Y:S01]  /*2430*/  VIADD R76, R76, 0x1 ;  /* 0x000000014c4c7836 */ /* 0x000fe20000000000 */
[----:B------:R-:W-:-:S02]  /*2440*/  LOP3.LUT R90, R90, 0x70, R29, 0x78, !PT ;  /* 0x000000705a5a7812 */ /* 0x000fc400078e781d */
[----:B------:R-:W-:Y:S01]  /*2450*/  LOP3.LUT R89, R89, 0x70, R68, 0x78, !PT ;  /* 0x0000007059597812 */ /* 0x000fe200078e7844 */
[----:B------:R-:W-:Y:S01]  /*2460*/  @!P3 IMAD.U32 R21, R78, -0x80000000, RZ ;  /* 0x800000004e15b824 */ /* 0x000fe200078e00ff */
[----:B------:R-:W-:Y:S01]  /*2470*/  F2FP.BF16.F32.PACK_AB R29, R31, R30 ;  /* 0x0000001e1f1d723e */ /* 0x000fe200000010ff */
[----:B-1----:R-:W1:Y:S01]  /*2480*/  LDSM.16.MT88.4 R68, [R90] ;  /* 0x000000005a44783b */ /* 0x002e620000004200 */
[----:B------:R-:W-:Y:S02]  /*2490*/  F2FP.BF16.F32.PACK_AB R30, R65, R64 ;  /* 0x00000040411e723e */ /* 0x000fe400000010ff */
[----:B------:R-:W-:Y:S02]  /*24a0*/  F2FP.BF16.F32.PACK_AB R31, R67, R66 ;  /* 0x00000042431f723e */ /* 0x000fe400000010ff */
[----:B------:R-:W2:Y:S01]  /*24b0*/  LDSM.16.MT88.4 R64, [R89] ;  /* 0x000000005940783b */ /* 0x000ea20000004200 */
[----:B------:R-:W-:Y:S01]  /*24c0*/  F2FP.BF16.F32.PACK_AB R51, R23, R22 ;  /* 0x000000161733723e */ /* 0x000fe200000010ff */
[----:B------:R-:W-:-:S03]  /*24d0*/  @!P1 IMAD.MOV.U32 R23, RZ, RZ, 0x1 ;  /* 0x00000001ff179424 */ /* 0x000fc600078e00ff */
[----:B-1----:R-:W-:Y:S01]  /*24e0*/  HMMA.16816.F32.BF16 R44, R28, R68, R44 ;  /* 0x000000441c2c723c */ /* 0x002fe2000004182c */
[----:B------:R-:W-:-:S04]  /*24f0*/  SHF.R.U32.HI R69, RZ, 0x3, R72 ;  /* 0x00000003ff457819 */ /* 0x000fc80000011648 */
[----:B------:R-:W-:-:S03]  /*2500*/  LOP3.LUT R72, R72, 0x70, R69, 0x78, !PT ;  /* 0x0000007048487812 */ /* 0x000fc600078e7845 */
[----:B--2---:R-:W-:Y:S01]  /*2510*/  HMMA.16816.F32.BF16 R56, R28, R64, R56 ;  /* 0x000000401c38723c */ /* 0x004fe20000041838 */
[----:B------:R-:W-:-:S04]  /*2520*/  SHF.R.U32.HI R64, RZ, 0x3, R73 ;  /* 0x00000003ff407819 */ /* 0x000fc80000011649 */
[----:B------:R-:W-:-:S03]  /*2530*/  LOP3.LUT R91, R73, 0x70, R64, 0x78, !PT ;  /* 0x00000070495b7812 */ /* 0x000fc600078e7840 */
[C---:B------:R-:W-:Y:S01]  /*2540*/  HMMA.16816.F32.BF16 R52, R28.reuse, R70, R52 ;  /* 0x000000461c34723c */ /* 0x040fe20000041834 */
[----:B------:R-:W1:Y:S04]  /*2550*/  LDSM.16.MT88.4 R68, [R72] ;  /* 0x000000004844783b */ /* 0x000e680000004200 */
[----:B------:R-:W-:Y:S03]  /*2560*/  LDSM.16.MT88.4 R72, [R72+0x800] ;  /* 0x000800004848783b */ /* 0x000fe60000004200 */
[C---:B------:R-:W-:Y:S01]  /*2570*/  HMMA.16816.F32.BF16 R24, R28.reuse, R66, R24 ;  /* 0x000000421c18723c */ /* 0x040fe20000041818 */
[----:B------:R-:W2:Y:S07]  /*2580*/  LDSM.16.MT88.4 R64, [R91] ;  /* 0x000000005b40783b */ /* 0x000eae0000004200 */
[C---:B-1----:R-:W-:Y:S08]  /*2590*/  HMMA.16816.F32.BF16 R36, R28.reuse, R68, R36 ;  /* 0x000000441c24723c */ /* 0x042ff00000041824 */
[C---:B------:R-:W-:Y:S01]  /*25a0*/  HMMA.16816.F32.BF16 R40, R28.reuse, R70, R40 ;  /* 0x000000461c28723c */ /* 0x040fe20000041828 */
[----:B------:R-:W1:Y:S07]  /*25b0*/  LDSM.16.MT88.4 R68, [R90+0x800] ;  /* 0x000800005a44783b */ /* 0x000e6e0000004200 */
[C---:B--2---:R-:W-:Y:S08]  /*25c0*/  HMMA.16816.F32.BF16 R60, R28.reuse, R64, R60 ;  /* 0x000000401c3c723c */ /* 0x044ff0000004183c */
[----:B------:R-:W-:Y:S01]  /*25d0*/  HMMA.16816.F32.BF16 R28, R28, R66, R32 ;  /* 0x000000421c1c723c */ /* 0x000fe20000041820 */
[----:B------:R-:W2:Y:S04]  /*25e0*/  LDSM.16.MT88.4 R32, [R91+0x800] ;  /* 0x000800005b20783b */ /* 0x000ea80000004200 */
[----:B------:R-:W3:Y:S01]  /*25f0*/  LDSM.16.MT88.4 R64, [R89+0x800] ;  /* 0x000800005940783b */ /* 0x000ee20000004200 */
[----:B------:R4:W3:Y:S02]  /*2600*/  @!P3 SYNCS.PHASECHK.TRANS64.TRYWAIT P0, [R0+URZ], R21 ;  /* 0x000000150000b5a7 */ /* 0x0008e400080011ff */
[C---:B------:R-:W-:Y:S08]  /*2610*/  HMMA.16816.F32.BF16 R36, R48.reuse, R72, R36 ;  /* 0x000000483024723c */ /* 0x040ff00000041824 */
[----:B------:R-:W-:Y:S01]  /*2620*/  HMMA.16816.F32.BF16 R40, R48, R74, R40 ;  /* 0x0000004a3028723c */ /* 0x000fe20000041828 */
[----:B------:R4:W-:Y:S01]  /*2630*/  @!P1 SYNCS.ARRIVE.TRANS64.ART0 RZ, [R0+URZ+0x18], R23 ;  /* 0x0000181700ff99a7 */ /* 0x0009e200085000ff */
[----:B------:R-:W-:-:S06]  /*2640*/  ISETP.NE.AND P1, PT, R81, RZ, PT ;  /* 0x000000ff5100720c */ /* 0x000fcc0003f25270 */
[C---:B-1----:R-:W-:Y:S08]  /*2650*/  HMMA.16816.F32.BF16 R44, R48.reuse, R68, R44 ;  /* 0x00000044302c723c */ /* 0x042ff0000004182c */
[C---:B------:R-:W-:Y:S08]  /*2660*/  HMMA.16816.F32.BF16 R52, R48.reuse, R70, R52 ;  /* 0x000000463034723c */ /* 0x040ff00000041834 */
[C---:B--2---:R-:W-:Y:S08]  /*2670*/  HMMA.16816.F32.BF16 R60, R48.reuse, R32, R60 ;  /* 0x00000020303c723c */ /* 0x044ff0000004183c */
[C---:B---3--:R-:W-:Y:S08]  /*2680*/  HMMA.16816.F32.BF16 R56, R48.reuse, R64, R56 ;  /* 0x000000403038723c */ /* 0x048ff00000041838 */
[C---:B------:R-:W-:Y:S08]  /*2690*/  HMMA.16816.F32.BF16 R24, R48.reuse, R66, R24 ;  /* 0x000000423018723c */ /* 0x040ff00000041818 */
[----:B------:R-:W-:Y:S01]  /*26a0*/  HMMA.16816.F32.BF16 R32, R48, R34, R28 ;  /* 0x000000223020723c */ /* 0x000fe2000004181c */
[----:B------:R-:W-:-:S04]  /*26b0*/  NOP ;  /* 0x0000000000007918 */ /* 0x000fc80000000000 */
[----:B----4-:R-:W-:-:S15]  /*26c0*/  @P1 BRA `(.L_x_38) ;  /* 0xffffffec00341947 */ /* 0x010fde000383ffff */
.L_x_17:
[----:B---3--:R-:W-:Y:S01]  /*26d0*/  SHF.R.U32.HI R2, RZ, 0x1, R3 ;  /* 0x00000001ff027819 */ /* 0x008fe20000011603 */
[C---:B-1----:R-:W-:Y:S01]  /*26e0*/  IMAD.SHL.U32 R5, R3.reuse, 0x20, RZ ;  /* 0x0000002003057824 */ /* 0x042fe200078e00ff */
[----:B------:R-:W1:Y:S01]  /*26f0*/  S2R R23, SR_CTAID.Y ;  /* 0x0000000000177919 */ /* 0x000e620000002600 */
[C---:B------:R-:W-:Y:S01]  /*2700*/  ISETP.GE.U32.AND P0, PT, R3.reuse, 0x10, PT ;  /* 0x000000100300780c */ /* 0x040fe20003f06070 */
[----:B------:R-:W-:Y:S01]  /*2710*/  BSSY.RECONVERGENT B0, `(.L_x_39) ;  /* 0x000003a000007945 */ /* 0x000fe20003800200 */
[----:B------:R-:W-:Y:S01]  /*2720*/  IMAD R4, R3, 0x40, R2 ;  /* 0x0000004003047824 */ /* 0x000fe200078e0202 */
[----:B------:R-:W-:Y:S01]  /*2730*/  LOP3.LUT R2, R5, 0x1e0, RZ, 0xc0, !PT ;  /* 0x000001e005027812 */ /* 0x000fe200078ec0ff */
[----:B------:R-:W-:Y:S01]  /*2740*/  IMAD.MOV.U32 R20, RZ, RZ, R40 ;  /* 0x000000ffff147224 */ /* 0x000fe200078e0028 */
[----:B------:R-:W-:Y:S01]  /*2750*/  F2FP.BF16.F32.PACK_AB R7, R55, R54 ;  /* 0x000000363707723e */ /* 0x000fe200000010ff */
[----:B------:R-:W-:Y:S01]  /*2760*/  IMAD.MOV.U32 R21, RZ, RZ, R41 ;  /* 0x000000ffff157224 */ /* 0x000fe200078e0029 */
[----:B--2---:R-:W-:Y:S01]  /*2770*/  LOP3.LUT R9, R4, 0x3c8, RZ, 0xc0, !PT ;  /* 0x000003c804097812 */ /* 0x004fe200078ec0ff */
[----:B------:R-:W-:Y:S01]  /*2780*/  IMAD.MOV.U32 R18, RZ, RZ, R32 ;  /* 0x000000ffff127224 */ /* 0x000fe200078e0020 */
[----:B------:R-:W-:Y:S01]  /*2790*/  F2FP.BF16.F32.PACK_AB R5, R47, R46 ;  /* 0x0000002e2f05723e */ /* 0x000fe200000010ff */
[----:B------:R-:W-:Y:S01]  /*27a0*/  IMAD.MOV.U32 R19, RZ, RZ, R33 ;  /* 0x000000ffff137224 */ /* 0x000fe200078e0021 */
[----:B------:R-:W-:Y:S01]  /*27b0*/  F2FP.BF16.F32.PACK_AB R11, R27, R26 ;  /* 0x0000001a1b0b723e */ /* 0x000fe200000010ff */
[----:B------:R-:W-:-:S05]  /*27c0*/  IMAD.IADD R9, R9, 0x1, -R2 ;  /* 0x0000000109097824 */ /* 0x000fca00078e0a02 */
[----:B------:R-:W-:Y:S02]  /*27d0*/  IADD3 R2, PT, PT, R0, R9, R9 ;  /* 0x0000000900027210 */ /* 0x000fe40007ffe009 */
[----:B------:R-:W-:-:S03]  /*27e0*/  F2FP.BF16.F32.PACK_AB R9, R59, R58 ;  /* 0x0000003a3b09723e */ /* 0x000fc600000010ff */
[C---:B------:R-:W-:Y:S02]  /*27f0*/  VIADD R4, R2.reuse, 0x80 ;  /* 0x0000008002047836 */ /* 0x040fe40000000000 */
[----:B------:R-:W-:-:S03]  /*2800*/  VIADD R12, R2, 0xa0 ;  /* 0x000000a0020c7836 */ /* 0x000fc60000000000 */
[----:B------:R-:W-:Y:S02]  /*2810*/  SHF.R.U32.HI R13, RZ, 0x3, R4 ;  /* 0x00000003ff0d7819 */ /* 0x000fe40000011604 */
[----:B------:R-:W-:Y:S02]  /*2820*/  SHF.R.U32.HI R15, RZ, 0x3, R12 ;  /* 0x00000003ff0f7819 */ /* 0x000fe4000001160c */
[----:B------:R-:W-:Y:S02]  /*2830*/  LOP3.LUT R2, R4, 0x30, R13, 0x78, !PT ;  /* 0x0000003004027812 */ /* 0x000fe400078e780d */
[----:B------:R-:W2:Y:S01]  /*2840*/  S2R R4, SR_CTAID.X ;  /* 0x0000000000047919 */ /* 0x000ea20000002500 */
[----:B------:R-:W-:Y:S01]  /*2850*/  LOP3.LUT R12, R12, 0x30, R15, 0x78, !PT ;  /* 0x000000300c0c7812 */ /* 0x000fe200078e780f */
[----:B-1----:R-:W-:Y:S06]  /*2860*/  @P0 BRA `(.L_x_40) ;  /* 0x0000000000900947 */ /* 0x002fec0003800000 */
[----:B--2---:R-:W-:Y:S01]  /*2870*/  IMAD R4, R4, 0x4, R23 ;  /* 0x0000000404047824 */ /* 0x004fe200078e0217 */
[----:B------:R-:W1:Y:S01]  /*2880*/  LDCU.128 UR8, c[0x0][0x580] ;  /* 0x0000b000ff0877ac */ /* 0x000e620008000c00 */
[----:B------:R-:W-:Y:S01]  /*2890*/  IMAD.SHL.U32 R87, R87, 0x10, RZ ;  /* 0x0000001057577824 */ /* 0x000fe200078e00ff */
[----:B------:R-:W-:Y:S01]  /*28a0*/  SHF.R.U32.HI R15, RZ, 0x2, R3 ;  /* 0x00000002ff0f7819 */ /* 0x000fe20000011603 */
[----:B------:R-:W-:Y:S01]  /*28b0*/  IMAD.SHL.U32 R4, R4, 0x4, RZ ;  /* 0x0000000404047824 */ /* 0x000fe200078e00ff */
[----:B------:R-:W-:-:S04]  /*28c0*/  FSETP.NE.AND P0, PT, R82, RZ, PT ;  /* 0x000000ff5200720b */ /* 0x000fc80003f05000 */
[----:B------:R-:W-:Y:S02]  /*28d0*/  IADD3 R15, P1, P3, R87, R4, R15 ;  /* 0x00000004570f7210 */ /* 0x000fe40007b3e00f */
[----:B------:R-:W-:Y:S02]  /*28e0*/  SHF.R.S32.HI R87, RZ, 0x1f, R87 ;  /* 0x0000001fff577819 */ /* 0x000fe40000011457 */
[----:B------:R-:W-:Y:S01]  /*28f0*/  SHF.R.S32.HI R6, RZ, 0x1f, R4 ;  /* 0x0000001fff067819 */ /* 0x000fe20000011404 */
[----:B------:R-:W-:Y:S02]  /*2900*/  IMAD.MOV.U32 R4, RZ, RZ, 0x3f800000 ;  /* 0x3f800000ff047424 */ /* 0x000fe400078e00ff */
[----:B----4-:R-:W-:Y:S01]  /*2910*/  IMAD.SHL.U32 R16, R15, 0x4, RZ ;  /* 0x000000040f107824 */ /* 0x010fe200078e00ff */
[----:B------:R-:W-:-:S03]  /*2920*/  IADD3.X R6, PT, PT, R87, R6, RZ, P1, P3 ;  /* 0x0000000657067210 */ /* 0x000fc60000fe64ff */
[----:B------:R-:W2:Y:S01]  /*2930*/  @P0 MUFU.RCP R4, R82 ;  /* 0x0000005200040308 */ /* 0x000ea20000001000 */
[----:B------:R-:W-:Y:S02]  /*2940*/  SHF.L.U64.HI R6, R15, 0x2, R6 ;  /* 0x000000020f067819 */ /* 0x000fe40000010206 */
[C---:B-1----:R-:W-:Y:S02]  /*2950*/  IADD3 R14, P0, PT, R16.reuse, UR10, RZ ;  /* 0x0000000a100e7c10 */ /* 0x042fe4000ff1e0ff */
[----:B------:R-:W-:Y:S02]  /*2960*/  IADD3 R16, P1, PT, R16, UR8, RZ ;  /* 0x0000000810107c10 */ /* 0x000fe4000ff3e0ff */
[C---:B------:R-:W-:Y:S02]  /*2970*/  IADD3.X R15, PT, PT, R6.reuse, UR11, RZ, P0, !PT ;  /* 0x0000000b060f7c10 */ /* 0x040fe400087fe4ff */
[----:B------:R-:W-:-:S03]  /*2980*/  IADD3.X R17, PT, PT, R6, UR9, RZ, P1, !PT ;  /* 0x0000000906117c10 */ /* 0x000fc60008ffe4ff */
[----:B------:R1:W-:Y:S04]  /*2990*/  STG.E desc[UR6][R14.64], R83 ;  /* 0x000000530e007986 */ /* 0x0003e8000c101906 */
[----:B------:R1:W-:Y:S01]  /*29a0*/  STG.E desc[UR6][R16.64], R82 ;  /* 0x0000005210007986 */ /* 0x0003e2000c101906 */
[C---:B--2---:R-:W-:Y:S01]  /*29b0*/  FMUL R44, R4.reuse, R44 ;  /* 0x0000002c042c7220 */ /* 0x044fe20000400000 */
[C---:B------:R-:W-:Y:S01]  /*29c0*/  FMUL R45, R4.reuse, R45 ;  /* 0x0000002d042d7220 */ /* 0x040fe20000400000 */
        /* <DEDUP_REMOVED lines=13> */
[----:B-1----:R-:W-:-:S07]  /*2aa0*/  FMUL R19, R4, R19 ;  /* 0x0000001304137220 */ /* 0x002fce0000400000 */
.L_x_40:
[----:B------:R-:W-:Y:S05]  /*2ab0*/  BSYNC.RECONVERGENT B0 ;  /* 0x0000000000007941 */ /* 0x000fea0003800200 */
.L_x_39:
[----:B------:R1:W-:Y:S06]  /*2ac0*/  MEMBAR.ALL.CTA ;  /* 0x0000000000007992 */ /* 0x0003ec0000008000 */
[----:B-1----:R-:W1:Y:S01]  /*2ad0*/  FENCE.VIEW.ASYNC.S ;  /* 0x00000000000073c6 */ /* 0x002e620000000000 */
[----:B------:R-:W-:Y:S01]  /*2ae0*/  IMAD.MOV.U32 R3, RZ, RZ, RZ ;  /* 0x000000ffff037224 */ /* 0x000fe200078e00ff */
[----:B------:R-:W-:Y:S01]  /*2af0*/  F2FP.BF16.F32.PACK_AB R6, R53, R52 ;  /* 0x000000343506723e */ /* 0x000fe200000010ff */
[----:B------:R-:W-:Y:S01]  /*2b00*/  IMAD.MOV.U32 R13, RZ, RZ, RZ ;  /* 0x000000ffff0d7224 */ /* 0x000fe200078e00ff */
[----:B--2---:R-:W-:Y:S01]  /*2b10*/  F2FP.BF16.F32.PACK_AB R4, R45, R44 ;  /* 0x0000002c2d04723e */ /* 0x004fe200000010ff */
[----:B------:R-:W-:Y:S01]  /*2b20*/  BSSY.RECONVERGENT B0, `(.L_x_41) ;  /* 0x000001d000007945 */ /* 0x000fe20003800200 */
[----:B------:R-:W-:-:S02]  /*2b30*/  MOV R14, R2 ;  /* 0x00000002000e7202 */ /* 0x000fc40000000f00 */
[----:B------:R-:W-:Y:S02]  /*2b40*/  MOV R15, R12 ;  /* 0x0000000c000f7202 */ /* 0x000fe40000000f00 */
[----:B------:R-:W-:Y:S02]  /*2b50*/  F2FP.BF16.F32.PACK_AB R10, R25, R24 ;  /* 0x00000018190a723e */ /* 0x000fe400000010ff */
[----:B------:R-:W-:Y:S01]  /*2b60*/  F2FP.BF16.F32.PACK_AB R8, R57, R56 ;  /* 0x000000383908723e */ /* 0x000fe200000010ff */
[----:B-1----:R-:W-:Y:S06]  /*2b70*/  BAR.SYNC.DEFER_BLOCKING 0x0 ;  /* 0x0000000000007b1d */ /* 0x002fec0000010000 */
[----:B------:R1:W-:Y:S04]  /*2b80*/  STSM.16.M88.4 [R14], R4 ;  /* 0x000000040e007844 */ /* 0x0003e80000000200 */
[----:B------:R1:W-:Y:S01]  /*2b90*/  STSM.16.M88.4 [R15], R8 ;  /* 0x000000080f007844 */ /* 0x0003e20000000200 */
[----:B------:R2:W-:Y:S06]  /*2ba0*/  MEMBAR.ALL.CTA ;  /* 0x0000000000007992 */ /* 0x0005ec0000008000 */
[----:B--2---:R-:W2:Y:S02]  /*2bb0*/  FENCE.VIEW.ASYNC.S ;  /* 0x00000000000073c6 */ /* 0x004ea40000000000 */
[----:B--2---:R-:W-:Y:S06]  /*2bc0*/  BAR.SYNC.DEFER_BLOCKING 0x0 ;  /* 0x0000000000007b1d */ /* 0x004fec0000010000 */
[----:B------:R-:W-:Y:S05]  /*2bd0*/  @P2 BRA `(.L_x_42) ;  /* 0x0000000000442947 */ /* 0x000fea0003800000 */
[----:B------:R-:W2:Y:S01]  /*2be0*/  LDCU.64 UR8, c[0x0][0x348] ;  /* 0x00006900ff0877ac */ /* 0x000ea20008000a00 */
[----:B------:R-:W-:Y:S01]  /*2bf0*/  R2UR UR20, R23 ;  /* 0x00000000171472ca */ /* 0x000fe200000e0000 */
[----:B-1----:R-:W-:Y:S01]  /*2c00*/  VIADD R4, R0, 0x80 ;  /* 0x0000008000047836 */ /* 0x002fe20000000000 */
[----:B------:R-:W-:Y:S01]  /*2c10*/  PLOP3.LUT P1, PT, PT, PT, PT, 0x80, 0x8 ;  /* 0x000000000008781c */ /* 0x000fe20003f2f070 */
[----:B------:R-:W-:Y:S01]  /*2c20*/  UMOV UR17, URZ ;  /* 0x000000ff00117c82 */ /* 0x000fe20008000000 */
[----:B------:R-:W-:Y:S01]  /*2c30*/  UMOV UR18, URZ ;  /* 0x000000ff00127c82 */ /* 0x000fe20008000000 */
[----:B--2---:R-:W-:-:S04]  /*2c40*/  UIADD3 UR8, UP0, UPT, UR8, 0x180, URZ ;  /* 0x0000018008087890 */ /* 0x004fc8000ff1e0ff */
[----:B------:R-:W-:-:S12]  /*2c50*/  UIADD3.X UR9, UPT, UPT, URZ, UR9, URZ, UP0, !UPT ;  /* 0x00000009ff097290 */ /* 0x000fd800087fe4ff */
.L_x_43:
[----:B------:R-:W-:Y:S02]  /*2c60*/  PLOP3.LUT P0, PT, P0, P1, PT, 0xf2, 0x2f ;  /* 0x00000000002f781c */ /* 0x000fe40000703e72 */
[----:B------:R-:W-:Y:S01]  /*2c70*/  @P1 R2UR P0, UR16, R4 ;  /* 0x00000000041012ca */ /* 0x000fe20000000000 */
[----:B------:R-:W-:-:S07]  /*2c80*/  UMOV UR19, UR12 ;  /* 0x0000000c00137c82 */ /* 0x000fce0008000000 */
[----:B------:R-:W-:Y:S02]  /*2c90*/  @P1 PLOP3.LUT P1, PT, P0, PT, PT, 0x80, 0x8 ;  /* 0x000000000008181c */ /* 0x000fe4000072f070 */
[----:B------:R-:W-:-:S03]  /*2ca0*/  PLOP3.LUT P0, PT, PT, PT, PT, 0x80, 0x8 ;  /* 0x000000000008781c */ /* 0x000fc60003f0f070 */
[----:B------:R1:W-:Y:S08]  /*2cb0*/  UTMASTG.4D [UR16], [UR8], desc[URZ] ;  /* 0x0000ff10080073b5 */ /* 0x0003f00008019000 */
[----:B-1----:R-:W-:Y:S05]  /*2cc0*/  @P1 BRA.U.ANY `(.L_x_43) ;  /* 0xfffffffd00e41947 */ /* 0x002fea000393ffff */
[----:B------:R0:W-:Y:S01]  /*2cd0*/  UTMACMDFLUSH ;  /* 0x00000000000079b7 */ /* 0x0001e20000000000 */
[----:B------:R-:W-:-:S04]  /*2ce0*/  DEPBAR.LE SB0, 0x2 ;  /* 0x000080800000791a */ /* 0x000fc80000000000 */
.L_x_42:
[----:B------:R-:W-:Y:S05]  /*2cf0*/  BSYNC.RECONVERGENT B0 ;  /* 0x0000000000007941 */ /* 0x000fea0003800200 */
.L_x_41:
[----:B------:R-:W-:Y:S01]  /*2d00*/  BAR.SYNC.DEFER_BLOCKING 0x0 ;  /* 0x0000000000007b1d */ /* 0x000fe20000010000 */
[----:B------:R-:W-:Y:S02]  /*2d10*/  IADD3 R2, P0, PT, R2, 0x400, RZ ;  /* 0x0000040002027810 */ /* 0x000fe40007f1e0ff */
[----:B------:R-:W-:Y:S02]  /*2d20*/  IADD3 R12, P1, PT, R12, 0x400, RZ ;  /* 0x000004000c0c7810 */ /* 0x000fe40007f3e0ff */
[----:B------:R-:W-:Y:S01]  /*2d30*/  F2FP.BF16.F32.PACK_AB R43, R43, R42 ;  /* 0x0000002a2b2b723e */ /* 0x000fe200000010ff */
[----:B------:R-:W-:Y:S01]  /*2d40*/  IMAD.X R3, RZ, RZ, RZ, P0 ;  /* 0x000000ffff037224 */ /* 0x000fe200000e06ff */
[----:B------:R-:W-:Y:S01]  /*2d50*/  F2FP.BF16.F32.PACK_AB R41, R39, R38 ;  /* 0x000000262729723e */ /* 0x000fe200000010ff */
[----:B------:R-:W-:Y:S01]  /*2d60*/  IMAD.X R13, RZ, RZ, RZ, P1 ;  /* 0x000000ffff0d7224 */ /* 0x000fe200008e06ff */
[----:B------:R-:W-:Y:S01]  /*2d70*/  F2FP.BF16.F32.PACK_AB R35, R35, R34 ;  /* 0x000000222323723e */ /* 0x000fe200000010ff */
[----:B------:R-:W-:Y:S01]  /*2d80*/  BSSY.RECONVERGENT B0, `(.L_x_44) ;  /* 0x000001f000007945 */ /* 0x000fe20003800200 */
[----:B------:R-:W-:-:S02]  /*2d90*/  MOV R2, R2 ;  /* 0x0000000200027202 */ /* 0x000fc40000000f00 */
[----:B------:R-:W-:Y:S02]  /*2da0*/  F2FP.BF16.F32.PACK_AB R40, R37, R36 ;  /* 0x000000242528723e */ /* 0x000fe400000010ff */
[----:B------:R-:W-:Y:S02]  /*2db0*/  F2FP.BF16.F32.PACK_AB R42, R21, R20 ;  /* 0x00000014152a723e */ /* 0x000fe400000010ff */
[----:B------:R-:W-:Y:S02]  /*2dc0*/  F2FP.BF16.F32.PACK_AB R33, R63, R62 ;  /* 0x0000003e3f21723e */ /* 0x000fe400000010ff */
[----:B------:R-:W-:Y:S02]  /*2dd0*/  MOV R12, R12 ;  /* 0x0000000c000c7202 */ /* 0x000fe40000000f00 */
[----:B------:R-:W-:Y:S02]  /*2de0*/  F2FP.BF16.F32.PACK_AB R32, R61, R60 ;  /* 0x0000003c3d20723e */ /* 0x000fe400000010ff */
[----:B------:R-:W-:Y:S01]  /*2df0*/  F2FP.BF16.F32.PACK_AB R34, R19, R18 ;  /* 0x000000121322723e */ /* 0x000fe200000010ff */
[----:B------:R2:W-:Y:S04]  /*2e00*/  STSM.16.M88.4 [R2], R40 ;  /* 0x0000002802007844 */ /* 0x0005e80000000200 */
[----:B------:R2:W-:Y:S01]  /*2e10*/  STSM.16.M88.4 [R12], R32 ;  /* 0x000000200c007844 */ /* 0x0005e20000000200 */
[----:B------:R3:W-:Y:S06]  /*2e20*/  MEMBAR.ALL.CTA ;  /* 0x0000000000007992 */ /* 0x0007ec0000008000 */
[----:B---3--:R-:W3:Y:S02]  /*2e30*/  FENCE.VIEW.ASYNC.S ;  /* 0x00000000000073c6 */ /* 0x008ee40000000000 */
[----:B---3--:R-:W-:Y:S06]  /*2e40*/  BAR.SYNC.DEFER_BLOCKING 0x0 ;  /* 0x0000000000007b1d */ /* 0x008fec0000010000 */
[----:B------:R-:W-:Y:S05]  /*2e50*/  @P2 BRA `(.L_x_45) ;  /* 0x0000000000442947 */ /* 0x000fea0003800000 */
[----:B------:R-:W3:Y:S01]  /*2e60*/  LDCU.64 UR8, c[0x0][0x348] ;  /* 0x00006900ff0877ac */ /* 0x000ee20008000a00 */
[----:B------:R-:W-:Y:S01]  /*2e70*/  R2UR UR20, R23 ;  /* 0x00000000171472ca */ /* 0x000fe200000e0000 */
[----:B------:R-:W-:Y:S01]  /*2e80*/  VIADD R0, R0, 0x480 ;  /* 0x0000048000007836 */ /* 0x000fe20000000000 */
[----:B------:R-:W-:Y:S01]  /*2e90*/  PLOP3.LUT P1, PT, PT, PT, PT, 0x80, 0x8 ;  /* 0x000000000008781c */ /* 0x000fe20003f2f070 */
[----:B------:R-:W-:Y:S01]  /*2ea0*/  UMOV UR17, 0x20 ;  /* 0x0000002000117882 */ /* 0x000fe20000000000 */
[----:B------:R-:W-:Y:S01]  /*2eb0*/  UMOV UR18, URZ ;  /* 0x000000ff00127c82 */ /* 0x000fe20008000000 */
[----:B---3--:R-:W-:-:S04]  /*2ec0*/  UIADD3 UR8, UP0, UPT, UR8, 0x180, URZ ;  /* 0x0000018008087890 */ /* 0x008fc8000ff1e0ff */
[----:B------:R-:W-:-:S12]  /*2ed0*/  UIADD3.X UR9, UPT, UPT, URZ, UR9, URZ, UP0, !UPT ;  /* 0x00000009ff097290 */ /* 0x000fd800087fe4ff */
.L_x_46:
[----:B------:R-:W-:Y:S02]  /*2ee0*/  PLOP3.LUT P0, PT, P0, P1, PT, 0xf2, 0x2f ;  /* 0x00000000002f781c */ /* 0x000fe40000703e72 */
[----:B------:R-:W-:Y:S01]  /*2ef0*/  @P1 R2UR P0, UR16, R0 ;  /* 0x00000000001012ca */ /* 0x000fe20000000000 */
[----:B------:R-:W-:-:S07]  /*2f00*/  UMOV UR19, UR12 ;  /* 0x0000000c00137c82 */ /* 0x000fce0008000000 */
[----:B------:R-:W-:Y:S02]  /*2f10*/  @P1 PLOP3.LUT P1, PT, P0, PT, PT, 0x80, 0x8 ;  /* 0x000000000008181c */ /* 0x000fe4000072f070 */
[----:B------:R-:W-:-:S03]  /*2f20*/  PLOP3.LUT P0, PT, PT, PT, PT, 0x80, 0x8 ;  /* 0x000000000008781c */ /* 0x000fc60003f0f070 */
[----:B------:R3:W-:Y:S08]  /*2f30*/  UTMASTG.4D [UR16], [UR8], desc[URZ] ;  /* 0x0000ff10080073b5 */ /* 0x0007f00008019000 */
[----:B---3--:R-:W-:Y:S05]  /*2f40*/  @P1 BRA.U.ANY `(.L_x_46) ;  /* 0xfffffffd00e41947 */ /* 0x008fea000393ffff */
[----:B------:R0:W-:Y:S01]  /*2f50*/  UTMACMDFLUSH ;  /* 0x00000000000079b7 */ /* 0x0001e20000000000 */
[----:B------:R-:W-:-:S04]  /*2f60*/  DEPBAR.LE SB0, 0x2 ;  /* 0x000080800000791a */ /* 0x000fc80000000000 */
.L_x_45:
[----:B------:R-:W-:Y:S05]  /*2f70*/  BSYNC.RECONVERGENT B0 ;  /* 0x0000000000007941 */ /* 0x000fea0003800200 */
.L_x_44:
[----:B------:R-:W-:Y:S06]  /*2f80*/  BAR.SYNC.DEFER_BLOCKING 0x0 ;  /* 0x0000000000007b1d */ /* 0x000fec0000010000 */
[----:B------:R-:W-:Y:S05]  /*2f90*/  EXIT ;  /* 0x000000000000794d */ /* 0x000fea0003800000 */
.L_x_4:
[----:B------:R-:W-:Y:S02]  /*2fa0*/  IMAD.MOV.U32 R4, RZ, RZ, -0x80000000 ;  /* 0x80000000ff047424 */ /* 0x000fe400078e00ff */
[----:B--2---:R-:W-:-:S04]  /*2fb0*/  IMAD.MOV.U32 R5, RZ, RZ, -0x80000000 ;  /* 0x80000000ff057424 */ /* 0x004fc800078e00ff */
[----:B------:R2:W3:Y:S03]  /*2fc0*/  SYNCS.PHASECHK.TRANS64.TRYWAIT P0, [R9+URZ+0x28], R5 ;  /* 0x00002805090075a7 */ /* 0x0004e600080011ff */
[----:B---3--:R-:W-:Y:S05]  /*2fd0*/  @!P0 NANOSLEEP.SYNCS 0x989680 ;  /* 0x009896800000895d */ /* 0x008fea0003900000 */
[----:B------:R-:W3:Y:S02]  /*2fe0*/  @!P0 SYNCS.PHASECHK.TRANS64 P0, [R9+URZ+0x28], R5 ;  /* 0x00002805090085a7 */ /* 0x000ee400080010ff */
[----:B---3--:R-:W-:Y:S05]  /*2ff0*/  @!P0 BRA `(.L_x_4) ;  /* 0xfffffffc00e88947 */ /* 0x008fea000383ffff */
[----:B------:R-:W-:Y:S05]  /*3000*/  BRA `(.L_x_47) ;  /* 0xffffffd400887947 */ /* 0x000fea000383ffff */
.L_x_13:
[----:B------:R-:W-:Y:S02]  /*3010*/  IMAD.MOV.U32 R4, RZ, RZ, -0x80000000 ;  /* 0x80000000ff047424 */ /* 0x000fe400078e00ff */
[----:B--2---:R-:W-:-:S04]  /*3020*/  IMAD.MOV.U32 R5, RZ, RZ, -0x80000000 ;  /* 0x80000000ff057424 */ /* 0x004fc800078e00ff */
[----:B------:R2:W4:Y:S03]  /*3030*/  SYNCS.PHASECHK.TRANS64.TRYWAIT P0, [R9+URZ+0x8], R5 ;  /* 0x00000805090075a7 */ /* 0x00052600080011ff */
[----:B----4-:R-:W-:Y:S05]  /*3040*/  @!P0 NANOSLEEP.SYNCS 0x989680 ;  /* 0x009896800000895d */ /* 0x010fea0003900000 */
[----:B------:R-:W4:Y:S02]  /*3050*/  @!P0 SYNCS.PHASECHK.TRANS64 P0, [R9+URZ+0x8], R5 ;  /* 0x00000805090085a7 */ /* 0x000f2400080010ff */
[----:B----4-:R-:W-:Y:S05]  /*3060*/  @!P0 BRA `(.L_x_13) ;  /* 0xfffffffc00e88947 */ /* 0x010fea000383ffff */
[----:B------:R-:W-:Y:S05]  /*3070*/  BRA `(.L_x_48) ;  /* 0xffffffdc004c7947 */ /* 0x000fea000383ffff */
.L_x_16:
[----:B-1----:R1:W3:Y:S02]  /*3080*/  SYNCS.PHASECHK.TRANS64.TRYWAIT P3, [R0+URZ+0x20], RZ ;  /* 0x000020ff000075a7 */ /* 0x0022e400080611ff */
[----:B---3--:R-:W-:Y:S05]  /*3090*/  @!P3 NANOSLEEP.SYNCS 0x989680 ;  /* 0x009896800000b95d */ /* 0x008fea0003900000 */
[----:B------:R-:W3:Y:S02]  /*30a0*/  @!P3 SYNCS.PHASECHK.TRANS64 P3, [R0+URZ+0x20], RZ ;  /* 0x000020ff0000b5a7 */ /* 0x000ee400080610ff */
[----:B---3--:R-:W-:Y:S05]  /*30b0*/  @!P3 BRA `(.L_x_16) ;  /* 0xfffffffc00f0b947 */ /* 0x008fea000383ffff */
[----:B------:R-:W-:Y:S05]  /*30c0*/  BRA `(.L_x_15) ;  /* 0xffffffdc00ec7947 */ /* 0x000fea000383ffff */
.L_x_20:
[----:B------:R-:W-:-:S07]  /*30d0*/  IMAD.MOV.U32 R21, RZ, RZ, R20 ;  /* 0x000000ffff157224 */ /* 0x000fce00078e0014 */
.L_x_49:
[----:B-1----:R1:W3:Y:S02]  /*30e0*/  SYNCS.PHASECHK.TRANS64.TRYWAIT P0, [R3+URZ], R21 ;  /* 0x00000015030075a7 */ /* 0x0022e400080011ff */
[----:B---3--:R-:W-:Y:S05]  /*30f0*/  @!P0 NANOSLEEP.SYNCS 0x989680 ;  /* 0x009896800000895d */ /* 0x008fea0003900000 */
[----:B------:R-:W3:Y:S02]  /*3100*/  @!P0 SYNCS.PHASECHK.TRANS64 P0, [R3+URZ], R21 ;  /* 0x00000015030085a7 */ /* 0x000ee400080010ff */
[----:B---3--:R-:W-:Y:S05]  /*3110*/  @!P0 BRA `(.L_x_49) ;  /* 0xfffffffc00f08947 */ /* 0x008fea000383ffff */
[----:B------:R-:W-:Y:S05]  /*3120*/  BRA `(.L_x_19) ;  /* 0xffffffe000c47947 */ /* 0x000fea000383ffff */
.L_x_24:
[----:B------:R-:W-:-:S07]  /*3130*/  IMAD.MOV.U32 R21, RZ, RZ, R20 ;  /* 0x000000ffff157224 */ /* 0x000fce00078e0014 */
.L_x_50:
[----:B-1----:R1:W3:Y:S02]  /*3140*/  SYNCS.PHASECHK.TRANS64.TRYWAIT P0, [R23+URZ+0x18], R21 ;  /* 0x00001815170075a7 */ /* 0x0022e400080011ff */
[----:B---3--:R-:W-:Y:S05]  /*3150*/  @!P0 NANOSLEEP.SYNCS 0x989680 ;  /* 0x009896800000895d */ /* 0x008fea0003900000 */
[----:B------:R-:W3:Y:S02]  /*3160*/  @!P0 SYNCS.PHASECHK.TRANS64 P0, [R23+URZ+0x18], R21 ;  /* 0x00001815170085a7 */ /* 0x000ee400080010ff */
[----:B---3--:R-:W-:Y:S05]  /*3170*/  @!P0 BRA `(.L_x_50) ;  /* 0xfffffffc00f08947 */ /* 0x008fea000383ffff */
[----:B------:R-:W-:Y:S05]  /*3180*/  BRA `(.L_x_51) ;  /* 0xffffffe000d47947 */ /* 0x000fea000383ffff */
.L_x_29:
[----:B------:R-:W-:-:S07]  /*3190*/  IMAD.MOV.U32 R68, RZ, RZ, R69 ;  /* 0x000000ffff447224 */ /* 0x000fce00078e0045 */
.L_x_52:
[----:B-1----:R1:W2:Y:S02]  /*31a0*/  SYNCS.PHASECHK.TRANS64.TRYWAIT P0, [R0+URZ+0x8], R69 ;  /* 0x00000845000075a7 */ /* 0x0022a400080011ff */
[----:B--2---:R-:W-:Y:S05]  /*31b0*/  @!P0 NANOSLEEP.SYNCS 0x989680 ;  /* 0x009896800000895d */ /* 0x004fea0003900000 */
[----:B------:R-:W2:Y:S02]  /*31c0*/  @!P0 SYNCS.PHASECHK.TRANS64 P0, [R0+URZ+0x8], R69 ;  /* 0x00000845000085a7 */ /* 0x000ea400080010ff */
[----:B--2---:R-:W-:Y:S05]  /*31d0*/  @!P0 BRA `(.L_x_52) ;  /* 0xfffffffc00f08947 */ /* 0x004fea000383ffff */
[----:B------:R-:W-:Y:S05]  /*31e0*/  BRA `(.L_x_53) ;  /* 0xffffffe800307947 */ /* 0x000fea000383ffff */
.L_x_33:
[----:B------:R-:W-:Y:S01]  /*31f0*/  BSSY B1, `(.L_x_54) ;  /* 0x0000007000017945 */ /* 0x000fe20003800000 */
[----:B------:R-:W-:Y:S02]  /*3200*/  IMAD.MOV.U32 R71, RZ, RZ, 0x2 ;  /* 0x00000002ff477424 */ /* 0x000fe400078e00ff */
[----:B------:R-:W-:Y:S02]  /*3210*/  IMAD.MOV.U32 R74, RZ, RZ, 0x1f ;  /* 0x0000001fff4a7424 */ /* 0x000fe400078e00ff */
[----:B------:R-:W-:-:S07]  /*3220*/  IMAD.MOV.U32 R73, RZ, RZ, 0xf ;  /* 0x0000000fff497424 */ /* 0x000fce00078e00ff */
[----:B------:R-:W-:Y:S05]  /*3230*/  WARPSYNC.COLLECTIVE R73, `(.L_x_55) ;  /* 0x0000000049087348 */ /* 0x000fea0003c00000 */
[----:B------:R1:W2:Y:S02]  /*3240*/  SHFL.BFLY P3, R72, R90, R71, R74 ;  /* 0x0c0000475a487389 */ /* 0x0002a4000006004a */
[----:B-12---:R-:W-:Y:S05]  /*3250*/  ENDCOLLECTIVE ;  /* 0x000000000000791b */ /* 0x006fea0003800000 */
.L_x_55:
[----:B------:R-:W-:Y:S05]  /*3260*/  BSYNC B1 ;  /* 0x0000000000017941 */ /* 0x000fea0003800000 */
.L_x_54:
[----:B------:R-:W-:Y:S01]  /*3270*/  FMNMX R20, R90, R72, !PT ;  /* 0x000000485a147209 */ /* 0x000fe20007800000 */
[----:B------:R-:W-:Y:S02]  /*3280*/  IMAD.MOV.U32 R71, RZ, RZ, 0x1 ;  /* 0x00000001ff477424 */ /* 0x000fe400078e00ff */
[----:B------:R-:W-:Y:S02]  /*3290*/  IMAD.MOV.U32 R74, RZ, RZ, 0x1f ;  /* 0x0000001fff4a7424 */ /* 0x000fe400078e00ff */
[----:B------:R-:W-:Y:S02]  /*32a0*/  IMAD.MOV.U32 R90, RZ, RZ, R20 ;  /* 0x000000ffff5a7224 */ /* 0x000fe400078e0014 */
[----:B------:R-:W-:-:S07]  /*32b0*/  IMAD.MOV.U32 R73, RZ, RZ, 0xf ;  /* 0x0000000fff497424 */ /* 0x000fce00078e00ff */
[----:B------:R-:W-:Y:S05]  /*32c0*/  WARPSYNC.COLLECTIVE R73, `(.L_x_56) ;  /* 0x0000000049087348 */ /* 0x000fea0003c00000 */
[----:B------:R1:W2:Y:S02]  /*32d0*/  SHFL.BFLY P3, R72, R90, R71, R74 ;  /* 0x0c0000475a487389 */ /* 0x0002a4000006004a */
[----:B-12---:R-:W-:Y:S05]  /*32e0*/  ENDCOLLECTIVE ;  /* 0x000000000000791b */ /* 0x006fea0003800000 */
.L_x_56:
[----:B------:R-:W-:-:S04]  /*32f0*/  FMNMX R20, R20, R72, !PT ;  /* 0x0000004814147209 */ /* 0x000fc80007800000 */
        /* <DEDUP_REMOVED lines=34> */
[----:B--2---:R-:W-:-:S07]  /*3520*/  FADD R90, R21, R90 ;  /* 0x0000005a155a7221 */ /* 0x004fce0000000000 */
[----:B------:R-:W-:Y:S05]  /*3530*/  WARPSYNC.COLLECTIVE R73, `(.L_x_57) ;  /* 0x0000000049087348 */ /* 0x000fea0003c00000 */
[----:B------:R1:W2:Y:S02]  /*3540*/  SHFL.BFLY P3, R72, R90, R71, R74 ;  /* 0x0c0000475a487389 */ /* 0x0002a4000006004a */
[----:B-12---:R-:W-:Y:S05]  /*3550*/  ENDCOLLECTIVE ;  /* 0x000000000000791b */ /* 0x006fea0003800000 */
.L_x_57:
[----:B------:R-:W-:Y:S02]  /*3560*/  IMAD.MOV.U32 R71, RZ, RZ, 0x1 ;  /* 0x00000001ff477424 */ /* 0x000fe400078e00ff */
[----:B------:R-:W-:-:S04]  /*3570*/  FADD R69, R90, R72 ;  /* 0x000000485a457221 */ /* 0x000fc80000000000 */
[----:B------:R-:W-:-:S07]  /*3580*/  IMAD.MOV.U32 R90, RZ, RZ, R69 ;  /* 0x000000ffff5a7224 */ /* 0x000fce00078e0045 */
[----:B------:R-:W-:Y:S05]  /*3590*/  WARPSYNC.COLLECTIVE R73, `(.L_x_58) ;  /* 0x0000000049087348 */ /* 0x000fea0003c00000 */
[----:B------:R1:W2:Y:S02]  /*35a0*/  SHFL.BFLY P3, R72, R90, R71, R74 ;  /* 0x0c0000475a487389 */ /* 0x0002a4000006004a */
[----:B-12---:R-:W-:Y:S05]  /*35b0*/  ENDCOLLECTIVE ;  /* 0x000000000000791b */ /* 0x006fea0003800000 */
.L_x_58:
[----:B------:R-:W-:Y:S05]  /*35c0*/  BRA `(.L_x_59) ;  /* 0xffffffe800c87947 */ /* 0x000fea000383ffff */
.L_x_37:
[----:B------:R-:W-:-:S07]  /*35d0*/  IMAD.MOV.U32 R68, RZ, RZ, R69 ;  /* 0x000000ffff447224 */ /* 0x000fce00078e0045 */
.L_x_60:
[----:B-1----:R1:W2:Y:S02]  /*35e0*/  SYNCS.PHASECHK.TRANS64.TRYWAIT P0, [R0+URZ+0x10], R69 ;  /* 0x00001045000075a7 */ /* 0x0022a400080011ff */
[----:B--2---:R-:W-:Y:S05]  /*35f0*/  @!P0 NANOSLEEP.SYNCS 0x989680 ;  /* 0x009896800000895d */ /* 0x004fea0003900000 */
[----:B------:R-:W2:Y:S02]  /*3600*/  @!P0 SYNCS.PHASECHK.TRANS64 P0, [R0+URZ+0x10], R69 ;  /* 0x00001045000085a7 */ /* 0x000ea400080010ff */
[----:B--2---:R-:W-:Y:S05]  /*3610*/  @!P0 BRA `(.L_x_60) ;  /* 0xfffffffc00f08947 */ /* 0x004fea000383ffff */
[----:B------:R-:W-:Y:S05]  /*3620*/  BRA `(.L_x_36) ;  /* 0xffffffec00307947 */ /* 0x000fea000383ffff */
.L_x_61:
[----:B------:R-:W-:-:S00]  /*3630*/  BRA `(.L_x_61) ;  /* 0xfffffffc00fc7947 */ /* 0x000fc0000383ffff */
[----:B------:R-:W-:-:S00]  /*3640*/  NOP ;  /* 0x0000000000007918 */ /* 0x000fc00000000000 */
        /* <DEDUP_REMOVED lines=11> */
.L_x_62:


//--------------------- .nv.shared.kernel_cutlass_kernel_cudnnnative_sparse_attentionselectionNSA_select_attn_fwd_hmmaHopperSelectAttentionFwd_object_at__CopyAtom_ThrID10_TVLayoutSrc112801_TVLayoutDst112801_Valuetypebf16_t_0 --------------------------
	.section	.nv.shared.kernel_cutlass_kernel_cudnnnative_sparse_attentionselectionNSA_select_attn_fwd_hmmaHopperSelectAttentionFwd_object_at__CopyAtom_ThrID10_TVLayoutSrc112801_TVLayoutDst112801_Valuetypebf16_t_0,"aw",@nobits
	.sectionflags	@""
	.align	1024
	.zero		1024


//--------------------- .nv.shared.reserved.0     --------------------------
	.section	.nv.shared.reserved.0,"aw",@nobits
	.weak		__nv_reservedSMEM_offset_0_alias
	.size		__nv_reservedSMEM_offset_0_alias, 0, 64
	.other		__nv_reservedSMEM_offset_0_alias,@"STO_CUDA_RESERVED_SHARED STV_DEFAULT"
__nv_reservedSMEM_offset_0_alias:
	.zero		0
	.zero		64


//--------------------- .nv.constant0.kernel_cutlass_kernel_cudnnnative_sparse_attentionselectionNSA_select_attn_fwd_hmmaHopperSelectAttentionFwd_object_at__CopyAtom_ThrID10_TVLayoutSrc112801_TVLayoutDst112801_Valuetypebf16_t_0 --------------------------
	.section	.nv.constant0.kernel_cutlass_kernel_cudnnnative_sparse_attentionselectionNSA_select_attn_fwd_hmmaHopperSelectAttentionFwd_object_at__CopyAtom_ThrID10_TVLayoutSrc112801_TVLayoutDst112801_Valuetypebf16_t_0,"a",@progbits
	.sectionflags	@""
	.align	4
.nv.constant0.kernel_cutlass_kernel_cudnnnative_sparse_attentionselectionNSA_select_attn_fwd_hmmaHopperSelectAttentionFwd_object_at__CopyAtom_ThrID10_TVLayoutSrc112801_TVLayoutDst112801_Valuetypebf16_t_0:
	.zero		1452


//--------------------- SYMBOLS --------------------------

	.type		.nv.reservedSmem.offset0,@object
	.size		.nv.reservedSmem.offset0,0x4
	.type		.nv.reservedSmem.cap,@object
	.size		.nv.reservedSmem.cap,0x4
